	.target	sm_90a

	.elftype	@"ET_EXEC"


//--------------------- .note.nv.tkinfo           --------------------------
	.section	.note.nv.tkinfo,"",@"SHT_NOTE"
	.sectionflags	@"SHF_NOTE_NV_TKINFO"
	.tkinfo
        /*0018*/ 	.word	0x00000002
        /*0030*/ 	.string	""
        /*0030*/ 	.string	"ptxas"
        /*0030*/ 	.string	"Cuda compilation tools, release 13.0, V13.0.88"
        /*0030*/ 	.string	"Build cuda_13.0.r13.0/compiler.36424714_0"
        /*0030*/ 	.string	"-arch sm_90a -m 64 "



//--------------------- .note.nv.cuinfo           --------------------------
	.section	.note.nv.cuinfo,"",@"SHT_NOTE"
	.sectionflags	@"SHF_NOTE_NV_CUINFO"
        /*0018*/ 	.short	0x0002
        /*001a*/ 	.short	0x005a
        /*001c*/ 	.short	0x0082
	.zero		2


//--------------------- .nv.info                  --------------------------
	.section	.nv.info,"",@"SHT_CUDA_INFO"
	.align	4


	//----- nvinfo : EIATTR_REGCOUNT
	.align		4
        /*0000*/ 	.byte	0x04, 0x2f
        /*0002*/ 	.short	(.L_15 - .L_14)
	.align		4
.L_14:
        /*0004*/ 	.word	index@(_ZN7cutlass13device_kernelINS_4gemm6kernel13GemmUniversalIN4cute5tupleIJiiiiEEENS1_10collective13CollectiveMmaINS1_34MainloopSm90TmaGmmaWarpSpecializedILi7ENS5_IJNS4_1CILi1EEESB_SB_EEENS1_35KernelTmaWarpSpecializedCooperativeEEENS5_IJNSA_ILi256EEESF_NSA_ILi32EEEEEENS_10bfloat16_tENS5_IJlSB_lEEESI_SJ_NS4_8TiledMMAINS4_8MMA_AtomIJNS4_4SM904GMMA28MMA_64x256x16_F32BF16BF16_SSILNSN_5MajorE0ELSP_0ELNSN_7ScaleInE1ELSQ_1EEEEEENS4_6LayoutINS5_IJNSA_ILi2EEESB_SB_EEENS5_IJSB_NSA_ILi0EEESW_EEEEENS5_IJNS4_10UnderscoreESZ_SZ_EEEEENS4_13SM90_TMA_LOADENS4_14ComposedLayoutINS4_7SwizzleILi2ELi4ELi3EEENS4_18smem_ptr_flag_bitsILi16EEENST_INS5_IJNSA_ILi8EEESG_EEENS5_IJSG_SB_EEEEEEEvNS4_8identityES12_S1C_vS1D_EENS_8epilogue10collective6detail29Sm90TmaWarpSpecializedAdapterINS1G_15DefaultEpilogueISI_SJ_SJ_NS1F_6thread17LinearCombinationISI_Li1EffLNS1K_9ScaleType4KindE0ELNS_15FloatRoundStyleE2ESI_EENS1_15EpilogueDefaultEEEEEvvEEEEvNT_6ParamsE)
        /*0008*/ 	.word	0x000000a8


	//----- nvinfo : EIATTR_FRAME_SIZE
	.align		4
.L_15:
        /*000c*/ 	.byte	0x04, 0x11
        /*000e*/ 	.short	(.L_17 - .L_16)
	.align		4
.L_16:
        /*0010*/ 	.word	index@(_ZN7cutlass13device_kernelINS_4gemm6kernel13GemmUniversalIN4cute5tupleIJiiiiEEENS1_10collective13CollectiveMmaINS1_34MainloopSm90TmaGmmaWarpSpecializedILi7ENS5_IJNS4_1CILi1EEESB_SB_EEENS1_35KernelTmaWarpSpecializedCooperativeEEENS5_IJNSA_ILi256EEESF_NSA_ILi32EEEEEENS_10bfloat16_tENS5_IJlSB_lEEESI_SJ_NS4_8TiledMMAINS4_8MMA_AtomIJNS4_4SM904GMMA28MMA_64x256x16_F32BF16BF16_SSILNSN_5MajorE0ELSP_0ELNSN_7ScaleInE1ELSQ_1EEEEEENS4_6LayoutINS5_IJNSA_ILi2EEESB_SB_EEENS5_IJSB_NSA_ILi0EEESW_EEEEENS5_IJNS4_10UnderscoreESZ_SZ_EEEEENS4_13SM90_TMA_LOADENS4_14ComposedLayoutINS4_7SwizzleILi2ELi4ELi3EEENS4_18smem_ptr_flag_bitsILi16EEENST_INS5_IJNSA_ILi8EEESG_EEENS5_IJSG_SB_EEEEEEEvNS4_8identityES12_S1C_vS1D_EENS_8epilogue10collective6detail29Sm90TmaWarpSpecializedAdapterINS1G_15DefaultEpilogueISI_SJ_SJ_NS1F_6thread17LinearCombinationISI_Li1EffLNS1K_9ScaleType4KindE0ELNS_15FloatRoundStyleE2ESI_EENS1_15EpilogueDefaultEEEEEvvEEEEvNT_6ParamsE)
        /*0014*/ 	.word	0x000004c0


	//----- nvinfo : EIATTR_MIN_STACK_SIZE
	.align		4
.L_17:
        /*0018*/ 	.byte	0x04, 0x12
        /*001a*/ 	.short	(.L_19 - .L_18)
	.align		4
.L_18:
        /*001c*/ 	.word	index@(_ZN7cutlass13device_kernelINS_4gemm6kernel13GemmUniversalIN4cute5tupleIJiiiiEEENS1_10collective13CollectiveMmaINS1_34MainloopSm90TmaGmmaWarpSpecializedILi7ENS5_IJNS4_1CILi1EEESB_SB_EEENS1_35KernelTmaWarpSpecializedCooperativeEEENS5_IJNSA_ILi256EEESF_NSA_ILi32EEEEEENS_10bfloat16_tENS5_IJlSB_lEEESI_SJ_NS4_8TiledMMAINS4_8MMA_AtomIJNS4_4SM904GMMA28MMA_64x256x16_F32BF16BF16_SSILNSN_5MajorE0ELSP_0ELNSN_7ScaleInE1ELSQ_1EEEEEENS4_6LayoutINS5_IJNSA_ILi2EEESB_SB_EEENS5_IJSB_NSA_ILi0EEESW_EEEEENS5_IJNS4_10UnderscoreESZ_SZ_EEEEENS4_13SM90_TMA_LOADENS4_14ComposedLayoutINS4_7SwizzleILi2ELi4ELi3EEENS4_18smem_ptr_flag_bitsILi16EEENST_INS5_IJNSA_ILi8EEESG_EEENS5_IJSG_SB_EEEEEEEvNS4_8identityES12_S1C_vS1D_EENS_8epilogue10collective6detail29Sm90TmaWarpSpecializedAdapterINS1G_15DefaultEpilogueISI_SJ_SJ_NS1F_6thread17LinearCombinationISI_Li1EffLNS1K_9ScaleType4KindE0ELNS_15FloatRoundStyleE2ESI_EENS1_15EpilogueDefaultEEEEEvvEEEEvNT_6ParamsE)
        /*0020*/ 	.word	0x000004c0
.L_19:


//--------------------- .nv.compat                --------------------------
	.section	.nv.compat,"",@"SHT_CUDA_COMPAT_INFO"
	.align	4
        /*0000*/ 	.byte	0x02, 0x09, 0x01, 0x00, 0x02, 0x02, 0x04, 0x00, 0x02, 0x05, 0x05, 0x00, 0x03, 0x07, 0x01, 0x01
        /*0010*/ 	.byte	0x02, 0x03, 0x01, 0x00, 0x02, 0x06, 0x01, 0x00, 0x04, 0x0b, 0x08, 0x00, 0x00, 0x00, 0x00, 0x00
        /*0020*/ 	.byte	0x00, 0x00, 0x00, 0x00


//--------------------- .nv.info._ZN7cutlass13device_kernelINS_4gemm6kernel13GemmUniversalIN4cute5tupleIJiiiiEEENS1_10collective13CollectiveMmaINS1_34MainloopSm90TmaGmmaWarpSpecializedILi7ENS5_IJNS4_1CILi1EEESB_SB_EEENS1_35KernelTmaWarpSpecializedCooperativeEEENS5_IJNSA_ILi256EEESF_NSA_ILi32EEEEEENS_10bfloat16_tENS5_IJlSB_lEEESI_SJ_NS4_8TiledMMAINS4_8MMA_AtomIJNS4_4SM904GMMA28MMA_64x256x16_F32BF16BF16_SSILNSN_5MajorE0ELSP_0ELNSN_7ScaleInE1ELSQ_1EEEEEENS4_6LayoutINS5_IJNSA_ILi2EEESB_SB_EEENS5_IJSB_NSA_ILi0EEESW_EEEEENS5_IJNS4_10UnderscoreESZ_SZ_EEEEENS4_13SM90_TMA_LOADENS4_14ComposedLayoutINS4_7SwizzleILi2ELi4ELi3EEENS4_18smem_ptr_flag_bitsILi16EEENST_INS5_IJNSA_ILi8EEESG_EEENS5_IJSG_SB_EEEEEEEvNS4_8identityES12_S1C_vS1D_EENS_8epilogue10collective6detail29Sm90TmaWarpSpecializedAdapterINS1G_15DefaultEpilogueISI_SJ_SJ_NS1F_6thread17LinearCombinationISI_Li1EffLNS1K_9ScaleType4KindE0ELNS_15FloatRoundStyleE2ESI_EENS1_15EpilogueDefaultEEEEEvvEEEEvNT_6ParamsE --------------------------
	.section	.nv.info._ZN7cutlass13device_kernelINS_4gemm6kernel13GemmUniversalIN4cute5tupleIJiiiiEEENS1_10collective13CollectiveMmaINS1_34MainloopSm90TmaGmmaWarpSpecializedILi7ENS5_IJNS4_1CILi1EEESB_SB_EEENS1_35KernelTmaWarpSpecializedCooperativeEEENS5_IJNSA_ILi256EEESF_NSA_ILi32EEEEEENS_10bfloat16_tENS5_IJlSB_lEEESI_SJ_NS4_8TiledMMAINS4_8MMA_AtomIJNS4_4SM904GMMA28MMA_64x256x16_F32BF16BF16_SSILNSN_5MajorE0ELSP_0ELNSN_7ScaleInE1ELSQ_1EEEEEENS4_6LayoutINS5_IJNSA_ILi2EEESB_SB_EEENS5_IJSB_NSA_ILi0EEESW_EEEEENS5_IJNS4_10UnderscoreESZ_SZ_EEEEENS4_13SM90_TMA_LOADENS4_14ComposedLayoutINS4_7SwizzleILi2ELi4ELi3EEENS4_18smem_ptr_flag_bitsILi16EEENST_INS5_IJNSA_ILi8EEESG_EEENS5_IJSG_SB_EEEEEEEvNS4_8identityES12_S1C_vS1D_EENS_8epilogue10collective6detail29Sm90TmaWarpSpecializedAdapterINS1G_15DefaultEpilogueISI_SJ_SJ_NS1F_6thread17LinearCombinationISI_Li1EffLNS1K_9ScaleType4KindE0ELNS_15FloatRoundStyleE2ESI_EENS1_15EpilogueDefaultEEEEEvvEEEEvNT_6ParamsE,"",@"SHT_CUDA_INFO"
	.sectionflags	@""
	.align	4


	//----- nvinfo : EIATTR_CUDA_API_VERSION
	.align		4
        /*0000*/ 	.byte	0x04, 0x37
        /*0002*/ 	.short	(.L_21 - .L_20)
.L_20:
        /*0004*/ 	.word	0x00000082


	//----- nvinfo : EIATTR_KPARAM_INFO
	.align		4
.L_21:
        /*0008*/ 	.byte	0x04, 0x17
        /*000a*/ 	.short	(.L_23 - .L_22)
.L_22:
        /*000c*/ 	.word	0x00000000
        /*0010*/ 	.short	0x0000
        /*0012*/ 	.short	0x0070
        /*0014*/ 	.byte	0x00, 0xf0, 0x01, 0x10


	//----- nvinfo : EIATTR_SPARSE_MMA_MASK
	.align		4
.L_23:
        /*0018*/ 	.byte	0x03, 0x50
        /*001a*/ 	.short	0x0000


	//----- nvinfo : EIATTR_MAXREG_COUNT
	.align		4
        /*001c*/ 	.byte	0x03, 0x1b
        /*001e*/ 	.short	0x00a8


	//----- nvinfo : EIATTR_NUM_BARRIERS
	.align		4
        /*0020*/ 	.byte	0x02, 0x4c
        /*0022*/ 	.byte	0x01
	.zero		1


	//----- nvinfo : EIATTR_EXTERNS
	.align		4
        /*0024*/ 	.byte	0x04, 0x0f
        /*0026*/ 	.short	(.L_25 - .L_24)


	//   ....[0]....
	.align		4
.L_24:
        /*0028*/ 	.word	index@(__assertfail)


	//----- nvinfo : EIATTR_ANNOTATIONS
	.align		4
.L_25:
        /*002c*/ 	.byte	0x04, 0x55
        /*002e*/ 	.short	(.L_27 - .L_26)


	//   ....[0]....
.L_26:
        /*0030*/ 	.word	0x00000001
        /*0034*/ 	.byte	0xf0, 0x06, 0x00, 0x00, 0x01, 0x00, 0x00, 0x00, 0x10, 0x07, 0x00, 0x00, 0x01, 0x00, 0x00, 0x00
        /* <DEDUP_REMOVED lines=377> */
        /*17d4*/ 	.byte	0xd0, 0x6d, 0x01, 0x00


	//----- nvinfo : EIATTR_MERCURY_ISA_VERSION
	.align		4
.L_27:
        /*17d8*/ 	.byte	0x03, 0x5f
        /*17da*/ 	.short	0x0101


	//----- nvinfo : EIATTR_INT_WARP_WIDE_INSTR_OFFSETS
	.align		4
        /*17dc*/ 	.byte	0x04, 0x31
        /*17de*/ 	.short	(.L_29 - .L_28)


	//   ....[0]....
.L_28:
        /*17e0*/ 	.word	0x00000560


	//   ....[1]....
        /*17e4*/ 	.word	0x00000570


	//   ....[2]....
        /*17e8*/ 	.word	0x00000600


	//----- nvinfo : EIATTR_COOP_GROUP_MASK_REGIDS
	.align		4
.L_29:
        /*17ec*/ 	.byte	0x04, 0x29
        /*17ee*/ 	.short	(.L_31 - .L_30)


	//   ....[0]....
.L_30:
        /*17f0*/ 	.word	0xffffffff


	//   ....[1]....
        /*17f4*/ 	.word	0xffffffff


	//   ....[2]....
        /*17f8*/ 	.word	0xffffffff


	//   ....[3]....
        /*17fc*/ 	.word	0xffffffff


	//   ....[4]....
        /*1800*/ 	.word	0xffffffff


	//----- nvinfo : EIATTR_COOP_GROUP_INSTR_OFFSETS
	.align		4
.L_31:
        /*1804*/ 	.byte	0x04, 0x28
        /*1806*/ 	.short	(.L_33 - .L_32)


	//   ....[0]....
.L_32:
        /*1808*/ 	.word	0x00000070


	//   ....[1]....
        /*180c*/ 	.word	0x00000080


	//   ....[2]....
        /*1810*/ 	.word	0x000001a0


	//   ....[3]....
        /*1814*/ 	.word	0x00000410


	//   ....[4]....
        /*1818*/ 	.word	0x000011d0


	//----- nvinfo : EIATTR_REG_RECONFIG
	.align		4
.L_33:
        /*181c*/ 	.byte	0x01, 0x54
	.zero		2


	//----- nvinfo : EIATTR_SYSCALL_OFFSETS
	.align		4
        /*1820*/ 	.byte	0x04, 0x46
        /*1822*/ 	.short	(.L_35 - .L_34)


	//   ....[0]....
.L_34:
        /*1824*/ 	.word	0x00001380


	//----- nvinfo : EIATTR_MBARRIER_INSTR_OFFSETS
	.align		4
.L_35:
        /*1828*/ 	.byte	0x04, 0x39
        /*182a*/ 	.short	(.L_37 - .L_36)


	//   ....[0]....
.L_36:
        /*182c*/ 	.word	0x00000320
        /*1830*/ 	.word	0x000000ff
        /*1834*/ 	.word	0x00000000
        /*1838*/ 	.short	0x0100
        /*183a*/ 	.byte	0x08
	.zero		1


	//   ....[1]....
        /*183c*/ 	.word	0x00000330
        /*1840*/ 	.word	0x000000ff
        /*1844*/ 	.word	0x00000038
        /*1848*/ 	.short	0x0100
        /*184a*/ 	.byte	0x08
	.zero		1


	//   ....[2]....
        /*184c*/ 	.word	0x00000340
        /*1850*/ 	.word	0x000000ff
        /*1854*/ 	.word	0x00000008
        /*1858*/ 	.short	0x0100
        /*185a*/ 	.byte	0x08
	.zero		1


	//   ....[3]....
        /*185c*/ 	.word	0x00000350
        /*1860*/ 	.word	0x000000ff
        /*1864*/ 	.word	0x00000040
        /*1868*/ 	.short	0x0100
        /*186a*/ 	.byte	0x08
	.zero		1


	//   ....[4]....
        /*186c*/ 	.word	0x00000360
        /*1870*/ 	.word	0x000000ff
        /*1874*/ 	.word	0x00000010
        /*1878*/ 	.short	0x0100
        /*187a*/ 	.byte	0x08
	.zero		1


	//   ....[5]....
        /*187c*/ 	.word	0x00000370
        /*1880*/ 	.word	0x000000ff
        /*1884*/ 	.word	0x00000048
        /*1888*/ 	.short	0x0100
        /*188a*/ 	.byte	0x08
	.zero		1


	//   ....[6]....
        /*188c*/ 	.word	0x00000380
        /*1890*/ 	.word	0x000000ff
        /*1894*/ 	.word	0x00000018
        /*1898*/ 	.short	0x0100
        /*189a*/ 	.byte	0x08
	.zero		1


	//   ....[7]....
        /*189c*/ 	.word	0x00000390
        /*18a0*/ 	.word	0x000000ff
        /*18a4*/ 	.word	0x00000050
        /*18a8*/ 	.short	0x0100
        /*18aa*/ 	.byte	0x08
	.zero		1


	//   ....[8]....
        /*18ac*/ 	.word	0x000003a0
        /*18b0*/ 	.word	0x000000ff
        /*18b4*/ 	.word	0x00000020
        /*18b8*/ 	.short	0x0100
        /*18ba*/ 	.byte	0x08
	.zero		1


	//   ....[9]....
        /*18bc*/ 	.word	0x000003b0
        /*18c0*/ 	.word	0x000000ff
        /*18c4*/ 	.word	0x00000058
        /*18c8*/ 	.short	0x0100
        /*18ca*/ 	.byte	0x08
	.zero		1


	//   ....[10]....
        /*18cc*/ 	.word	0x000003c0
        /*18d0*/ 	.word	0x000000ff
        /*18d4*/ 	.word	0x00000028
        /*18d8*/ 	.short	0x0100
        /*18da*/ 	.byte	0x08
	.zero		1


	//   ....[11]....
        /*18dc*/ 	.word	0x000003d0
        /*18e0*/ 	.word	0x000000ff
        /*18e4*/ 	.word	0x00000060
        /*18e8*/ 	.short	0x0100
        /*18ea*/ 	.byte	0x08
	.zero		1


	//   ....[12]....
        /*18ec*/ 	.word	0x000003e0
        /*18f0*/ 	.word	0x000000ff
        /*18f4*/ 	.word	0x00000030
        /*18f8*/ 	.short	0x0100
        /*18fa*/ 	.byte	0x08
	.zero		1


	//   ....[13]....
        /*18fc*/ 	.word	0x000003f0
        /*1900*/ 	.word	0x000000ff
        /*1904*/ 	.word	0x00000068
        /*1908*/ 	.short	0x0100
        /*190a*/ 	.byte	0x08
	.zero		1


	//   ....[14]....
        /*190c*/ 	.word	0x00000680
        /*1910*/ 	.word	0x000000ff
        /*1914*/ 	.word	0x00000080
        /*1918*/ 	.short	0x0100
        /*191a*/ 	.byte	0x10
	.zero		1


	//   ....[15]....
        /*191c*/ 	.word	0x00000720
        /*1920*/ 	.word	0x000000ff
        /*1924*/ 	.word	0x00000088
        /*1928*/ 	.short	0x0100
        /*192a*/ 	.byte	0x10
	.zero		1


	//   ....[16]....
        /*192c*/ 	.word	0x00001420
        /*1930*/ 	.word	0x00000003
        /*1934*/ 	.word	0x00000000
        /*1938*/ 	.short	0x010a
        /*193a*/ 	.byte	0x3f
	.zero		1


	//   ....[17]....
        /*193c*/ 	.word	0x00001460
        /*1940*/ 	.word	0x00000003
        /*1944*/ 	.word	0x00000000
        /*1948*/ 	.short	0x010a
        /*194a*/ 	.byte	0x3f
	.zero		1


	//   ....[18]....
        /*194c*/ 	.word	0x00002a00
        /*1950*/ 	.word	0x000000ff
        /*1954*/ 	.word	0x00000000
        /*1958*/ 	.short	0x010a
        /*195a*/ 	.byte	0x04
	.zero		1


	//   ....[19]....
        /*195c*/ 	.word	0x00002a40
        /*1960*/ 	.word	0x000000ff
        /*1964*/ 	.word	0x00000000
        /*1968*/ 	.short	0x010a
        /*196a*/ 	.byte	0x04
	.zero		1


	//   ....[20]....
        /*196c*/ 	.word	0x00004a80
        /*1970*/ 	.word	0x000000ff
        /*1974*/ 	.word	0x00000000
        /*1978*/ 	.short	0x0101
        /*197a*/ 	.byte	0x04
	.zero		1


	//   ....[21]....
        /*197c*/ 	.word	0x00004cb0
        /*1980*/ 	.word	0x000000ff
        /*1984*/ 	.word	0x00000000
        /*1988*/ 	.short	0x0101
        /*198a*/ 	.byte	0x04
	.zero		1


	//   ....[22]....
        /*198c*/ 	.word	0x00016960
        /*1990*/ 	.word	0x0000000a
        /*1994*/ 	.word	0x00000038
        /*1998*/ 	.short	0x010a
        /*199a*/ 	.byte	0x3f
	.zero		1


	//   ....[23]....
        /*199c*/ 	.word	0x00016ce0
        /*19a0*/ 	.word	0x00000003
        /*19a4*/ 	.word	0x00000088
        /*19a8*/ 	.short	0x0101
        /*19aa*/ 	.byte	0x3f
	.zero		1


	//   ....[24]....
        /*19ac*/ 	.word	0x000174d0
        /*19b0*/ 	.word	0x00000005
        /*19b4*/ 	.word	0x00000000
        /*19b8*/ 	.short	0x010a
        /*19ba*/ 	.byte	0x3f
	.zero		1


	//   ....[25]....
        /*19bc*/ 	.word	0x00017560
        /*19c0*/ 	.word	0x00000007
        /*19c4*/ 	.word	0x00000000
        /*19c8*/ 	.short	0x010a
        /*19ca*/ 	.byte	0x3f
	.zero		1


	//   ....[26]....
        /*19cc*/ 	.word	0x000175f0
        /*19d0*/ 	.word	0x00000007
        /*19d4*/ 	.word	0x00000000
        /*19d8*/ 	.short	0x010a
        /*19da*/ 	.byte	0x3f
	.zero		1


	//   ....[27]....
        /*19dc*/ 	.word	0x00017680
        /*19e0*/ 	.word	0x00000007
        /*19e4*/ 	.word	0x00000000
        /*19e8*/ 	.short	0x010a
        /*19ea*/ 	.byte	0x3f
	.zero		1


	//   ....[28]....
        /*19ec*/ 	.word	0x00017710
        /*19f0*/ 	.word	0x00000007
        /*19f4*/ 	.word	0x00000000
        /*19f8*/ 	.short	0x010a
        /*19fa*/ 	.byte	0x3f
	.zero		1


	//   ....[29]....
        /*19fc*/ 	.word	0x000177a0
        /*1a00*/ 	.word	0x00000007
        /*1a04*/ 	.word	0x00000000
        /*1a08*/ 	.short	0x010a
        /*1a0a*/ 	.byte	0x3f
	.zero		1


	//   ....[30]....
        /*1a0c*/ 	.word	0x00017830
        /*1a10*/ 	.word	0x00000003
        /*1a14*/ 	.word	0x00000000
        /*1a18*/ 	.short	0x010a
        /*1a1a*/ 	.byte	0x3f
	.zero		1


	//   ....[31]....
        /*1a1c*/ 	.word	0x00017890
        /*1a20*/ 	.word	0x00000003
        /*1a24*/ 	.word	0x00000000
        /*1a28*/ 	.short	0x010a
        /*1a2a*/ 	.byte	0x3f
	.zero		1


	//   ....[32]....
        /*1a2c*/ 	.word	0x000178f0
        /*1a30*/ 	.word	0x00000005
        /*1a34*/ 	.word	0x00000000
        /*1a38*/ 	.short	0x010a
        /*1a3a*/ 	.byte	0x3f
	.zero		1


	//   ....[33]....
        /*1a3c*/ 	.word	0x000179c0
        /*1a40*/ 	.word	0x0000000a
        /*1a44*/ 	.word	0x00000038
        /*1a48*/ 	.short	0x010a
        /*1a4a*/ 	.byte	0x3f
	.zero		1


	//   ....[34]....
        /*1a4c*/ 	.word	0x00017a90
        /*1a50*/ 	.word	0x00000005
        /*1a54*/ 	.word	0x00000000
        /*1a58*/ 	.short	0x010a
        /*1a5a*/ 	.byte	0x3f
	.zero		1


	//   ....[35]....
        /*1a5c*/ 	.word	0x00017ae0
        /*1a60*/ 	.word	0x00000007
        /*1a64*/ 	.word	0x00000000
        /*1a68*/ 	.short	0x010a
        /*1a6a*/ 	.byte	0x3f
	.zero		1


	//   ....[36]....
        /*1a6c*/ 	.word	0x00017b30
        /*1a70*/ 	.word	0x00000007
        /*1a74*/ 	.word	0x00000000
        /*1a78*/ 	.short	0x010a
        /*1a7a*/ 	.byte	0x3f
	.zero		1


	//   ....[37]....
        /*1a7c*/ 	.word	0x00017b80
        /*1a80*/ 	.word	0x00000007
        /*1a84*/ 	.word	0x00000000
        /*1a88*/ 	.short	0x010a
        /*1a8a*/ 	.byte	0x3f
	.zero		1


	//   ....[38]....
        /*1a8c*/ 	.word	0x00017bd0
        /*1a90*/ 	.word	0x00000007
        /*1a94*/ 	.word	0x00000000
        /*1a98*/ 	.short	0x010a
        /*1a9a*/ 	.byte	0x3f
	.zero		1


	//   ....[39]....
        /*1a9c*/ 	.word	0x00017c20
        /*1aa0*/ 	.word	0x00000007
        /*1aa4*/ 	.word	0x00000000
        /*1aa8*/ 	.short	0x010a
        /*1aaa*/ 	.byte	0x3f
	.zero		1


	//----- nvinfo : EIATTR_NUM_MBARRIERS
	.align		4
.L_37:
        /*1aac*/ 	.byte	0x03, 0x38
        /*1aae*/ 	.short	0x0010


	//----- nvinfo : EIATTR_EXIT_INSTR_OFFSETS
	.align		4
        /*1ab0*/ 	.byte	0x04, 0x1c
        /*1ab2*/ 	.short	(.L_39 - .L_38)


	//   ....[0]....
.L_38:
        /*1ab4*/ 	.word	0x00000780


	//   ....[1]....
        /*1ab8*/ 	.word	0x000010f0


	//   ....[2]....
        /*1abc*/ 	.word	0x00015ee0


	//   ....[3]....
        /*1ac0*/ 	.word	0x000165f0


	//   ....[4]....
        /*1ac4*/ 	.word	0x00017880


	//----- nvinfo : EIATTR_MAX_THREADS
	.align		4
.L_39:
        /*1ac8*/ 	.byte	0x04, 0x05
        /*1aca*/ 	.short	(.L_41 - .L_40)
.L_40:
        /*1acc*/ 	.word	0x00000180
        /*1ad0*/ 	.word	0x00000001
        /*1ad4*/ 	.word	0x00000001


	//----- nvinfo : EIATTR_CRS_STACK_SIZE
	.align		4
.L_41:
        /*1ad8*/ 	.byte	0x04, 0x1e
        /*1ada*/ 	.short	(.L_43 - .L_42)
.L_42:
        /*1adc*/ 	.word	0x00000000


	//----- nvinfo : EIATTR_CBANK_PARAM_SIZE
	.align		4
.L_43:
        /*1ae0*/ 	.byte	0x03, 0x19
        /*1ae2*/ 	.short	0x0470


	//----- nvinfo : EIATTR_PARAM_CBANK
	.align		4
        /*1ae4*/ 	.byte	0x04, 0x0a
        /*1ae6*/ 	.short	(.L_45 - .L_44)
	.align		4
.L_44:
        /*1ae8*/ 	.word	index@(.nv.constant0._ZN7cutlass13device_kernelINS_4gemm6kernel13GemmUniversalIN4cute5tupleIJiiiiEEENS1_10collective13CollectiveMmaINS1_34MainloopSm90TmaGmmaWarpSpecializedILi7ENS5_IJNS4_1CILi1EEESB_SB_EEENS1_35KernelTmaWarpSpecializedCooperativeEEENS5_IJNSA_ILi256EEESF_NSA_ILi32EEEEEENS_10bfloat16_tENS5_IJlSB_lEEESI_SJ_NS4_8TiledMMAINS4_8MMA_AtomIJNS4_4SM904GMMA28MMA_64x256x16_F32BF16BF16_SSILNSN_5MajorE0ELSP_0ELNSN_7ScaleInE1ELSQ_1EEEEEENS4_6LayoutINS5_IJNSA_ILi2EEESB_SB_EEENS5_IJSB_NSA_ILi0EEESW_EEEEENS5_IJNS4_10UnderscoreESZ_SZ_EEEEENS4_13SM90_TMA_LOADENS4_14ComposedLayoutINS4_7SwizzleILi2ELi4ELi3EEENS4_18smem_ptr_flag_bitsILi16EEENST_INS5_IJNSA_ILi8EEESG_EEENS5_IJSG_SB_EEEEEEEvNS4_8identityES12_S1C_vS1D_EENS_8epilogue10collective6detail29Sm90TmaWarpSpecializedAdapterINS1G_15DefaultEpilogueISI_SJ_SJ_NS1F_6thread17LinearCombinationISI_Li1EffLNS1K_9ScaleType4KindE0ELNS_15FloatRoundStyleE2ESI_EENS1_15EpilogueDefaultEEEEEvvEEEEvNT_6ParamsE)
        /*1aec*/ 	.short	0x0210
        /*1aee*/ 	.short	0x0470


	//----- nvinfo : EIATTR_SW_WAR
	.align		4
.L_45:
        /*1af0*/ 	.byte	0x04, 0x36
        /*1af2*/ 	.short	(.L_47 - .L_46)
.L_46:
        /*1af4*/ 	.word	0x00000008
.L_47:


//--------------------- .nv.callgraph             --------------------------
	.section	.nv.callgraph,"",@"SHT_CUDA_CALLGRAPH"
	.align	4
	.sectionentsize	8
	.align		4
        /*0000*/ 	.word	0x00000000
	.align		4
        /*0004*/ 	.word	0xffffffff
	.align		4
        /*0008*/ 	.word	index@(_ZN7cutlass13device_kernelINS_4gemm6kernel13GemmUniversalIN4cute5tupleIJiiiiEEENS1_10collective13CollectiveMmaINS1_34MainloopSm90TmaGmmaWarpSpecializedILi7ENS5_IJNS4_1CILi1EEESB_SB_EEENS1_35KernelTmaWarpSpecializedCooperativeEEENS5_IJNSA_ILi256EEESF_NSA_ILi32EEEEEENS_10bfloat16_tENS5_IJlSB_lEEESI_SJ_NS4_8TiledMMAINS4_8MMA_AtomIJNS4_4SM904GMMA28MMA_64x256x16_F32BF16BF16_SSILNSN_5MajorE0ELSP_0ELNSN_7ScaleInE1ELSQ_1EEEEEENS4_6LayoutINS5_IJNSA_ILi2EEESB_SB_EEENS5_IJSB_NSA_ILi0EEESW_EEEEENS5_IJNS4_10UnderscoreESZ_SZ_EEEEENS4_13SM90_TMA_LOADENS4_14ComposedLayoutINS4_7SwizzleILi2ELi4ELi3EEENS4_18smem_ptr_flag_bitsILi16EEENST_INS5_IJNSA_ILi8EEESG_EEENS5_IJSG_SB_EEEEEEEvNS4_8identityES12_S1C_vS1D_EENS_8epilogue10collective6detail29Sm90TmaWarpSpecializedAdapterINS1G_15DefaultEpilogueISI_SJ_SJ_NS1F_6thread17LinearCombinationISI_Li1EffLNS1K_9ScaleType4KindE0ELNS_15FloatRoundStyleE2ESI_EENS1_15EpilogueDefaultEEEEEvvEEEEvNT_6ParamsE)
	.align		4
        /*000c*/ 	.word	index@(__assertfail)
	.align		4
        /*0010*/ 	.word	0x00000000
	.align		4
        /*0014*/ 	.word	0xfffffffe
	.align		4
        /*0018*/ 	.word	0x00000000
	.align		4
        /*001c*/ 	.word	0xfffffffd
	.align		4
        /*0020*/ 	.word	0x00000000
	.align		4
        /*0024*/ 	.word	0xfffffffc


//--------------------- .nv.constant4             --------------------------
	.section	.nv.constant4,"a",@progbits
	.align	8
	.align		8
.nv.constant4:
        /*0000*/ 	.dword	__assertfail
	.align		8
        /*0008*/ 	.dword	__unnamed_1
	.align		8
        /*0010*/ 	.dword	_ZN40_INTERNAL_e17739f3_4_k_cu_7c6f6e9a_289904cuda3std3__45__cpo5beginE
	.align		8
        /*0018*/ 	.dword	_ZN40_INTERNAL_e17739f3_4_k_cu_7c6f6e9a_289904cuda3std3__45__cpo3endE
	.align		8
        /*0020*/ 	.dword	_ZN40_INTERNAL_e17739f3_4_k_cu_7c6f6e9a_289904cuda3std3__45__cpo6cbeginE
	.align		8
        /*0028*/ 	.dword	_ZN40_INTERNAL_e17739f3_4_k_cu_7c6f6e9a_289904cuda3std3__45__cpo4cendE
	.align		8
        /*0030*/ 	.dword	_ZN40_INTERNAL_e17739f3_4_k_cu_7c6f6e9a_289904cuda3std3__442_GLOBAL__N__e17739f3_4_k_cu_7c6f6e9a_289906ignoreE
	.align		8
        /*0038*/ 	.dword	_ZN40_INTERNAL_e17739f3_4_k_cu_7c6f6e9a_289904cuda3std3__419piecewise_constructE
	.align		8
        /*0040*/ 	.dword	_ZN40_INTERNAL_e17739f3_4_k_cu_7c6f6e9a_289904cuda3std3__48in_placeE
	.align		8
        /*0048*/ 	.dword	_ZN40_INTERNAL_e17739f3_4_k_cu_7c6f6e9a_289904cuda3std6ranges3__45__cpo4swapE
	.align		8
        /*0050*/ 	.dword	_ZN40_INTERNAL_e17739f3_4_k_cu_7c6f6e9a_289904cuda3std6ranges3__45__cpo9iter_moveE
	.align		8
        /*0058*/ 	.dword	_ZN40_INTERNAL_e17739f3_4_k_cu_7c6f6e9a_289904cute7productE
	.align		8
        /*0060*/ 	.dword	_ZN40_INTERNAL_e17739f3_4_k_cu_7c6f6e9a_289904cute1_E
	.align		8
        /*0068*/ 	.dword	$str$22
	.align		8
        /*0070*/ 	.dword	$str$23


//--------------------- .text._ZN7cutlass13device_kernelINS_4gemm6kernel13GemmUniversalIN4cute5tupleIJiiiiEEENS1_10collective13CollectiveMmaINS1_34MainloopSm90TmaGmmaWarpSpecializedILi7ENS5_IJNS4_1CILi1EEESB_SB_EEENS1_35KernelTmaWarpSpecializedCooperativeEEENS5_IJNSA_ILi256EEESF_NSA_ILi32EEEEEENS_10bfloat16_tENS5_IJlSB_lEEESI_SJ_NS4_8TiledMMAINS4_8MMA_AtomIJNS4_4SM904GMMA28MMA_64x256x16_F32BF16BF16_SSILNSN_5MajorE0ELSP_0ELNSN_7ScaleInE1ELSQ_1EEEEEENS4_6LayoutINS5_IJNSA_ILi2EEESB_SB_EEENS5_IJSB_NSA_ILi0EEESW_EEEEENS5_IJNS4_10UnderscoreESZ_SZ_EEEEENS4_13SM90_TMA_LOADENS4_14ComposedLayoutINS4_7SwizzleILi2ELi4ELi3EEENS4_18smem_ptr_flag_bitsILi16EEENST_INS5_IJNSA_ILi8EEESG_EEENS5_IJSG_SB_EEEEEEEvNS4_8identityES12_S1C_vS1D_EENS_8epilogue10collective6detail29Sm90TmaWarpSpecializedAdapterINS1G_15DefaultEpilogueISI_SJ_SJ_NS1F_6thread17LinearCombinationISI_Li1EffLNS1K_9ScaleType4KindE0ELNS_15FloatRoundStyleE2ESI_EENS1_15EpilogueDefaultEEEEEvvEEEEvNT_6ParamsE --------------------------
	.section	.text._ZN7cutlass13device_kernelINS_4gemm6kernel13GemmUniversalIN4cute5tupleIJiiiiEEENS1_10collective13CollectiveMmaINS1_34MainloopSm90TmaGmmaWarpSpecializedILi7ENS5_IJNS4_1CILi1EEESB_SB_EEENS1_35KernelTmaWarpSpecializedCooperativeEEENS5_IJNSA_ILi256EEESF_NSA_ILi32EEEEEENS_10bfloat16_tENS5_IJlSB_lEEESI_SJ_NS4_8TiledMMAINS4_8MMA_AtomIJNS4_4SM904GMMA28MMA_64x256x16_F32BF16BF16_SSILNSN_5MajorE0ELSP_0ELNSN_7ScaleInE1ELSQ_1EEEEEENS4_6LayoutINS5_IJNSA_ILi2EEESB_SB_EEENS5_IJSB_NSA_ILi0EEESW_EEEEENS5_IJNS4_10UnderscoreESZ_SZ_EEEEENS4_13SM90_TMA_LOADENS4_14ComposedLayoutINS4_7SwizzleILi2ELi4ELi3EEENS4_18smem_ptr_flag_bitsILi16EEENST_INS5_IJNSA_ILi8EEESG_EEENS5_IJSG_SB_EEEEEEEvNS4_8identityES12_S1C_vS1D_EENS_8epilogue10collective6detail29Sm90TmaWarpSpecializedAdapterINS1G_15DefaultEpilogueISI_SJ_SJ_NS1F_6thread17LinearCombinationISI_Li1EffLNS1K_9ScaleType4KindE0ELNS_15FloatRoundStyleE2ESI_EENS1_15EpilogueDefaultEEEEEvvEEEEvNT_6ParamsE,"ax",@progbits
	.align	128
.text._ZN7cutlass13device_kernelINS_4gemm6kernel13GemmUniversalIN4cute5tupleIJiiiiEEENS1_10collective13CollectiveMmaINS1_34MainloopSm90TmaGmmaWarpSpecializedILi7ENS5_IJNS4_1CILi1EEESB_SB_EEENS1_35KernelTmaWarpSpecializedCooperativeEEENS5_IJNSA_ILi256EEESF_NSA_ILi32EEEEEENS_10bfloat16_tENS5_IJlSB_lEEESI_SJ_NS4_8TiledMMAINS4_8MMA_AtomIJNS4_4SM904GMMA28MMA_64x256x16_F32BF16BF16_SSILNSN_5MajorE0ELSP_0ELNSN_7ScaleInE1ELSQ_1EEEEEENS4_6LayoutINS5_IJNSA_ILi2EEESB_SB_EEENS5_IJSB_NSA_ILi0EEESW_EEEEENS5_IJNS4_10UnderscoreESZ_SZ_EEEEENS4_13SM90_TMA_LOADENS4_14ComposedLayoutINS4_7SwizzleILi2ELi4ELi3EEENS4_18smem_ptr_flag_bitsILi16EEENST_INS5_IJNSA_ILi8EEESG_EEENS5_IJSG_SB_EEEEEEEvNS4_8identityES12_S1C_vS1D_EENS_8epilogue10collective6detail29Sm90TmaWarpSpecializedAdapterINS1G_15DefaultEpilogueISI_SJ_SJ_NS1F_6thread17LinearCombinationISI_Li1EffLNS1K_9ScaleType4KindE0ELNS_15FloatRoundStyleE2ESI_EENS1_15EpilogueDefaultEEEEEvvEEEEvNT_6ParamsE:
        .type           _ZN7cutlass13device_kernelINS_4gemm6kernel13GemmUniversalIN4cute5tupleIJiiiiEEENS1_10collective13CollectiveMmaINS1_34MainloopSm90TmaGmmaWarpSpecializedILi7ENS5_IJNS4_1CILi1EEESB_SB_EEENS1_35KernelTmaWarpSpecializedCooperativeEEENS5_IJNSA_ILi256EEESF_NSA_ILi32EEEEEENS_10bfloat16_tENS5_IJlSB_lEEESI_SJ_NS4_8TiledMMAINS4_8MMA_AtomIJNS4_4SM904GMMA28MMA_64x256x16_F32BF16BF16_SSILNSN_5MajorE0ELSP_0ELNSN_7ScaleInE1ELSQ_1EEEEEENS4_6LayoutINS5_IJNSA_ILi2EEESB_SB_EEENS5_IJSB_NSA_ILi0EEESW_EEEEENS5_IJNS4_10UnderscoreESZ_SZ_EEEEENS4_13SM90_TMA_LOADENS4_14ComposedLayoutINS4_7SwizzleILi2ELi4ELi3EEENS4_18smem_ptr_flag_bitsILi16EEENST_INS5_IJNSA_ILi8EEESG_EEENS5_IJSG_SB_EEEEEEEvNS4_8identityES12_S1C_vS1D_EENS_8epilogue10collective6detail29Sm90TmaWarpSpecializedAdapterINS1G_15DefaultEpilogueISI_SJ_SJ_NS1F_6thread17LinearCombinationISI_Li1EffLNS1K_9ScaleType4KindE0ELNS_15FloatRoundStyleE2ESI_EENS1_15EpilogueDefaultEEEEEvvEEEEvNT_6ParamsE,@function
        .size           _ZN7cutlass13device_kernelINS_4gemm6kernel13GemmUniversalIN4cute5tupleIJiiiiEEENS1_10collective13CollectiveMmaINS1_34MainloopSm90TmaGmmaWarpSpecializedILi7ENS5_IJNS4_1CILi1EEESB_SB_EEENS1_35KernelTmaWarpSpecializedCooperativeEEENS5_IJNSA_ILi256EEESF_NSA_ILi32EEEEEENS_10bfloat16_tENS5_IJlSB_lEEESI_SJ_NS4_8TiledMMAINS4_8MMA_AtomIJNS4_4SM904GMMA28MMA_64x256x16_F32BF16BF16_SSILNSN_5MajorE0ELSP_0ELNSN_7ScaleInE1ELSQ_1EEEEEENS4_6LayoutINS5_IJNSA_ILi2EEESB_SB_EEENS5_IJSB_NSA_ILi0EEESW_EEEEENS5_IJNS4_10UnderscoreESZ_SZ_EEEEENS4_13SM90_TMA_LOADENS4_14ComposedLayoutINS4_7SwizzleILi2ELi4ELi3EEENS4_18smem_ptr_flag_bitsILi16EEENST_INS5_IJNSA_ILi8EEESG_EEENS5_IJSG_SB_EEEEEEEvNS4_8identityES12_S1C_vS1D_EENS_8epilogue10collective6detail29Sm90TmaWarpSpecializedAdapterINS1G_15DefaultEpilogueISI_SJ_SJ_NS1F_6thread17LinearCombinationISI_Li1EffLNS1K_9ScaleType4KindE0ELNS_15FloatRoundStyleE2ESI_EENS1_15EpilogueDefaultEEEEEvvEEEEvNT_6ParamsE,(.L_x_582 - _ZN7cutlass13device_kernelINS_4gemm6kernel13GemmUniversalIN4cute5tupleIJiiiiEEENS1_10collective13CollectiveMmaINS1_34MainloopSm90TmaGmmaWarpSpecializedILi7ENS5_IJNS4_1CILi1EEESB_SB_EEENS1_35KernelTmaWarpSpecializedCooperativeEEENS5_IJNSA_ILi256EEESF_NSA_ILi32EEEEEENS_10bfloat16_tENS5_IJlSB_lEEESI_SJ_NS4_8TiledMMAINS4_8MMA_AtomIJNS4_4SM904GMMA28MMA_64x256x16_F32BF16BF16_SSILNSN_5MajorE0ELSP_0ELNSN_7ScaleInE1ELSQ_1EEEEEENS4_6LayoutINS5_IJNSA_ILi2EEESB_SB_EEENS5_IJSB_NSA_ILi0EEESW_EEEEENS5_IJNS4_10UnderscoreESZ_SZ_EEEEENS4_13SM90_TMA_LOADENS4_14ComposedLayoutINS4_7SwizzleILi2ELi4ELi3EEENS4_18smem_ptr_flag_bitsILi16EEENST_INS5_IJNSA_ILi8EEESG_EEENS5_IJSG_SB_EEEEEEEvNS4_8identityES12_S1C_vS1D_EENS_8epilogue10collective6detail29Sm90TmaWarpSpecializedAdapterINS1G_15DefaultEpilogueISI_SJ_SJ_NS1F_6thread17LinearCombinationISI_Li1EffLNS1K_9ScaleType4KindE0ELNS_15FloatRoundStyleE2ESI_EENS1_15EpilogueDefaultEEEEEvvEEEEvNT_6ParamsE)
        .other          _ZN7cutlass13device_kernelINS_4gemm6kernel13GemmUniversalIN4cute5tupleIJiiiiEEENS1_10collective13CollectiveMmaINS1_34MainloopSm90TmaGmmaWarpSpecializedILi7ENS5_IJNS4_1CILi1EEESB_SB_EEENS1_35KernelTmaWarpSpecializedCooperativeEEENS5_IJNSA_ILi256EEESF_NSA_ILi32EEEEEENS_10bfloat16_tENS5_IJlSB_lEEESI_SJ_NS4_8TiledMMAINS4_8MMA_AtomIJNS4_4SM904GMMA28MMA_64x256x16_F32BF16BF16_SSILNSN_5MajorE0ELSP_0ELNSN_7ScaleInE1ELSQ_1EEEEEENS4_6LayoutINS5_IJNSA_ILi2EEESB_SB_EEENS5_IJSB_NSA_ILi0EEESW_EEEEENS5_IJNS4_10UnderscoreESZ_SZ_EEEEENS4_13SM90_TMA_LOADENS4_14ComposedLayoutINS4_7SwizzleILi2ELi4ELi3EEENS4_18smem_ptr_flag_bitsILi16EEENST_INS5_IJNSA_ILi8EEESG_EEENS5_IJSG_SB_EEEEEEEvNS4_8identityES12_S1C_vS1D_EENS_8epilogue10collective6detail29Sm90TmaWarpSpecializedAdapterINS1G_15DefaultEpilogueISI_SJ_SJ_NS1F_6thread17LinearCombinationISI_Li1EffLNS1K_9ScaleType4KindE0ELNS_15FloatRoundStyleE2ESI_EENS1_15EpilogueDefaultEEEEEvvEEEEvNT_6ParamsE,@"STO_CUDA_ENTRY STV_DEFAULT"
_ZN7cutlass13device_kernelINS_4gemm6kernel13GemmUniversalIN4cute5tupleIJiiiiEEENS1_10collective13CollectiveMmaINS1_34MainloopSm90TmaGmmaWarpSpecializedILi7ENS5_IJNS4_1CILi1EEESB_SB_EEENS1_35KernelTmaWarpSpecializedCooperativeEEENS5_IJNSA_ILi256EEESF_NSA_ILi32EEEEEENS_10bfloat16_tENS5_IJlSB_lEEESI_SJ_NS4_8TiledMMAINS4_8MMA_AtomIJNS4_4SM904GMMA28MMA_64x256x16_F32BF16BF16_SSILNSN_5MajorE0ELSP_0ELNSN_7ScaleInE1ELSQ_1EEEEEENS4_6LayoutINS5_IJNSA_ILi2EEESB_SB_EEENS5_IJSB_NSA_ILi0EEESW_EEEEENS5_IJNS4_10UnderscoreESZ_SZ_EEEEENS4_13SM90_TMA_LOADENS4_14ComposedLayoutINS4_7SwizzleILi2ELi4ELi3EEENS4_18smem_ptr_flag_bitsILi16EEENST_INS5_IJNSA_ILi8EEESG_EEENS5_IJSG_SB_EEEEEEEvNS4_8identityES12_S1C_vS1D_EENS_8epilogue10collective6detail29Sm90TmaWarpSpecializedAdapterINS1G_15DefaultEpilogueISI_SJ_SJ_NS1F_6thread17LinearCombinationISI_Li1EffLNS1K_9ScaleType4KindE0ELNS_15FloatRoundStyleE2ESI_EENS1_15EpilogueDefaultEEEEEvvEEEEvNT_6ParamsE:
[----:B------:R-:W0:Y:S02]  /*0000*/  LDC R1, c[0x0][0x28] ;  /* 0x00000a00ff017b82 */ /* 0x000e240000000800 */
[----:B0-----:R-:W-:Y:S01]  /*0010*/  VIADD R1, R1, 0xfffffb40 ;  /* 0xfffffb4001017836 */ /* 0x001fe20000000000 */
[----:B------:R-:W0:Y:S01]  /*0020*/  S2R R2, SR_TID.X ;  /* 0x0000000000027919 */ /* 0x000e220000002100 */
[----:B------:R-:W-:Y:S01]  /*0030*/  ELECT P0, URZ, PT ;  /* 0x00000000003f782f */ /* 0x000fe20003800000 */
[----:B------:R-:W-:Y:S01]  /*0040*/  BSSY B0, `(.L_x_0) ;  /* 0x0000015000007945 */ /* 0x000fe20003800000 */
[--C-:B0-----:R-:W-:Y:S02]  /*0050*/  SHF.R.U32.HI R0, RZ, 0x5, R2.reuse ;  /* 0x00000005ff007819 */ /* 0x101fe40000011602 */
[----:B------:R-:W-:-:S03]  /*0060*/  SHF.R.U32.HI R160, RZ, 0x7, R2 ;  /* 0x00000007ffa07819 */ /* 0x000fc60000011602 */
[----:B------:R-:W0:Y:S04]  /*0070*/  SHFL.IDX PT, R3, R0, RZ, 0x1f ;  /* 0x00001fff00037589 */ /* 0x000e2800000e0000 */
[----:B------:R-:W1:Y:S01]  /*0080*/  SHFL.IDX PT, R2, R160, RZ, 0x1f ;  /* 0x00001fffa0027589 */ /* 0x000e6200000e0000 */
[----:B0-----:R-:W-:Y:S02]  /*0090*/  R2UR UR10, R3 ;  /* 0x00000000030a72ca */ /* 0x001fe400000e0000 */
[----:B-1----:R-:W-:-:S11]  /*00a0*/  R2UR UR5, R2 ;  /* 0x00000000020572ca */ /* 0x002fd600000e0000 */
[----:B------:R-:W-:Y:S02]  /*00b0*/  USHF.R.S32.HI UR4, URZ, 0x1f, UR10 ;  /* 0x0000001f3f047899 */ /* 0x000fe4000801140a */
[----:B------:R-:W-:Y:S02]  /*00c0*/  ISETP.NE.OR P0, PT, RZ, UR10, !P0 ;  /* 0x0000000aff007c0c */ /* 0x000fe4000c705670 */
[----:B------:R-:W-:-:S04]  /*00d0*/  ULEA.HI UR4, UR4, UR10, URZ, 0x2 ;  /* 0x0000000a04047291 */ /* 0x000fc8000f8f103f */
[----:B------:R-:W-:-:S04]  /*00e0*/  ULOP3.LUT UR4, UR4, 0xfffffffc, URZ, 0xc0, !UPT ;  /* 0xfffffffc04047892 */ /* 0x000fc8000f8ec03f */
[----:B------:R-:W-:-:S03]  /*00f0*/  UIADD3 UR10, UR10, -UR4, URZ ;  /* 0x800000040a0a7290 */ /* 0x000fc6000fffe03f */
[----:B------:R-:W-:Y:S09]  /*0100*/  @P0 BRA `(.L_x_1) ;  /* 0x0000000000200947 */ /* 0x000ff20003800000 */
[----:B------:R-:W-:Y:S02]  /*0110*/  ULDC.64 UR6, c[0x0][0x198] ;  /* 0x0000660000067ab9 */ /* 0x000fe40000000a00 */
[----:B------:R-:W-:Y:S02]  /*0120*/  UIADD3 UR8, UP0, UR6, 0xf0, URZ ;  /* 0x000000f006087890 */ /* 0x000fe4000ff1e03f */
[----:B------:R-:W-:Y:S02]  /*0130*/  UIADD3 UR6, UP1, UR6, 0x1f0, URZ ;  /* 0x000001f006067890 */ /* 0x000fe4000ff3e03f */
[----:B------:R-:W-:Y:S02]  /*0140*/  UIADD3.X UR9, URZ, UR7, URZ, UP0, !UPT ;  /* 0x000000073f097290 */ /* 0x000fe400087fe43f */
[----:B------:R-:W-:-:S07]  /*0150*/  UIADD3.X UR7, URZ, UR7, URZ, UP1, !UPT ;  /* 0x000000073f077290 */ /* 0x000fce0008ffe43f */
[----:B------:R0:W-:Y:S02]  /*0160*/  UTMACCTL.PF [UR8] ;  /* 0x00000000080079b9 */ /* 0x0001e40008040000 */
[----:B------:R0:W-:Y:S02]  /*0170*/  UTMACCTL.PF [UR6] ;  /* 0x00000000060079b9 */ /* 0x0001e40008040000 */
[----:B0-----:R-:W-:Y:S01]  /*0180*/  NOP ;  /* 0x0000000000007918 */ /* 0x001fe20000000000 */
.L_x_1:
[----:B------:R-:W-:Y:S05]  /*0190*/  BSYNC B0 ;  /* 0x0000000000007941 */ /* 0x000fea0003800000 */
.L_x_0:
[----:B------:R-:W0:Y:S01]  /*01a0*/  SHFL.IDX PT, R2, R0, RZ, 0x1f ;  /* 0x00001fff00027589 */ /* 0x000e2200000e0000 */
[----:B------:R-:W-:Y:S01]  /*01b0*/  UISETP.NE.AND UP0, UPT, UR10, 0x3, UPT ;  /* 0x000000030a00788c */ /* 0x000fe2000bf05270 */
[----:B------:R-:W-:Y:S01]  /*01c0*/  ISETP.NE.AND P1, PT, RZ, UR5, PT ;  /* 0x00000005ff007c0c */ /* 0x000fe2000bf25270 */
[----:B------:R-:W-:Y:S02]  /*01d0*/  UIADD3 UR18, UR5, -0x1, URZ ;  /* 0xffffffff05127890 */ /* 0x000fe4000fffe03f */
[----:B------:R-:W-:Y:S02]  /*01e0*/  UISETP.EQ.OR UP0, UPT, UR10, URZ, !UP0 ;  /* 0x0000003f0a00728c */ /* 0x000fe4000c702670 */
[----:B------:R-:W-:Y:S02]  /*01f0*/  UISETP.GE.U32.AND UP1, UPT, UR18, 0x2, UPT ;  /* 0x000000021200788c */ /* 0x000fe4000bf26070 */
[----:B------:R-:W-:-:S04]  /*0200*/  UISETP.EQ.AND UP0, UPT, UR5, URZ, UP0 ;  /* 0x0000003f0500728c */ /* 0x000fc80008702270 */
[----:B------:R-:W-:-:S04]  /*0210*/  USEL UR40, URZ, 0x1, !UP0 ;  /* 0x000000013f287887 */ /* 0x000fc8000c000000 */
[----:B------:R-:W-:Y:S01]  /*0220*/  USEL UR40, UR40, 0x2, UP1 ;  /* 0x0000000228287887 */ /* 0x000fe20008800000 */
[----:B0-----:R-:W-:-:S13]  /*0230*/  ISETP.NE.AND P0, PT, R2, RZ, PT ;  /* 0x000000ff0200720c */ /* 0x001fda0003f05270 */
[----:B------:R-:W-:Y:S05]  /*0240*/  @P0 BRA `(.L_x_2) ;  /* 0x0000000000700947 */ /* 0x000fea0003800000 */
[----:B------:R-:W0:Y:S01]  /*0250*/  S2UR UR8, SR_CgaCtaId ;  /* 0x00000000000879c3 */ /* 0x000e220000008800 */
[----:B------:R-:W-:Y:S01]  /*0260*/  UMOV UR4, 0x400 ;  /* 0x0000040000047882 */ /* 0x000fe20000000000 */
[----:B------:R-:W-:Y:S01]  /*0270*/  UMOV UR5, 0x1 ;  /* 0x0000000100057882 */ /* 0x000fe20000000000 */
[----:B------:R-:W-:Y:S01]  /*0280*/  UMOV UR6, 0x100 ;  /* 0x0000010000067882 */ /* 0x000fe20000000000 */
[----:B------:R-:W-:Y:S01]  /*0290*/  ELECT P0, URZ, PT ;  /* 0x00000000003f782f */ /* 0x000fe20003800000 */
[----:B------:R-:W-:-:S04]  /*02a0*/  UIADD3 UR6, -UR6, 0x100000, URZ ;  /* 0x0010000006067890 */ /* 0x000fc8000fffe13f */
[----:B------:R-:W-:Y:S02]  /*02b0*/  USHF.L.U32 UR7, UR6, 0xb, URZ ;  /* 0x0000000b06077899 */ /* 0x000fe4000800063f */
[----:B------:R-:W-:Y:S02]  /*02c0*/  USHF.L.U32 UR6, UR6, 0x1, URZ ;  /* 0x0000000106067899 */ /* 0x000fe4000800063f */
[----:B0-----:R-:W-:Y:S02]  /*02d0*/  ULEA UR8, UR8, UR4, 0x18 ;  /* 0x0000000408087291 */ /* 0x001fe4000f8ec03f */
[----:B------:R-:W-:-:S04]  /*02e0*/  UIADD3 UR4, -UR5, 0x100000, URZ ;  /* 0x0010000005047890 */ /* 0x000fc8000fffe13f */
[----:B------:R-:W-:Y:S02]  /*02f0*/  USHF.L.U32 UR5, UR4, 0xb, URZ ;  /* 0x0000000b04057899 */ /* 0x000fe4000800063f */
[----:B------:R-:W-:Y:S01]  /*0300*/  USHF.L.U32 UR4, UR4, 0x1, URZ ;  /* 0x0000000104047899 */ /* 0x000fe2000800063f */
[----:B------:R-:W0:Y:S11]  /*0310*/  FENCE.VIEW.ASYNC.S ;  /* 0x00000000000073c6 */ /* 0x000e360000000000 */
[----:B0-----:R0:W1:Y:S01]  /*0320*/  SYNCS.EXCH.64 URZ, [UR8], UR4 ;  /* 0x00000004083f75b2 */ /* 0x0010620008000100 */
[----:B------:R0:W2:Y:S01]  /*0330*/  SYNCS.EXCH.64 URZ, [UR8+0x38], UR6 ;  /* 0x00003806083f75b2 */ /* 0x0000a20008000100 */
[----:B------:R0:W3:Y:S01]  /*0340*/  SYNCS.EXCH.64 URZ, [UR8+0x8], UR4 ;  /* 0x00000804083f75b2 */ /* 0x0000e20008000100 */
[----:B------:R0:W4:Y:S01]  /*0350*/  SYNCS.EXCH.64 URZ, [UR8+0x40], UR6 ;  /* 0x00004006083f75b2 */ /* 0x0001220008000100 */
[----:B------:R0:W0:Y:S01]  /*0360*/  SYNCS.EXCH.64 URZ, [UR8+0x10], UR4 ;  /* 0x00001004083f75b2 */ /* 0x0000220008000100 */
        /* <DEDUP_REMOVED lines=9> */
[----:B------:R-:W-:Y:S01]  /*0400*/  NOP ;  /* 0x0000000000007918 */ /* 0x000fe20000000000 */
.L_x_2:
[----:B------:R-:W5:Y:S01]  /*0410*/  SHFL.IDX PT, R0, R0, RZ, 0x1f ;  /* 0x00001fff00007589 */ /* 0x000f6200000e0000 */
[----:B------:R-:W-:Y:S01]  /*0420*/  ELECT P0, URZ, PT ;  /* 0x00000000003f782f */ /* 0x000fe20003800000 */
[----:B------:R-:W1:Y:S01]  /*0430*/  S2UR UR17, SR_CTAID.Y ;  /* 0x00000000001179c3 */ /* 0x000e620000002600 */
[----:B0-----:R-:W-:Y:S01]  /*0440*/  ULDC UR5, c[0x0][0x65c] ;  /* 0x0001970000057ab9 */ /* 0x001fe20000000800 */
[----:B------:R-:W-:Y:S01]  /*0450*/  UMOV UR12, 0x20 ;  /* 0x00000020000c7882 */ /* 0x000fe20000000000 */
[----:B------:R-:W-:Y:S01]  /*0460*/  UISETP.NE.AND UP2, UPT, UR5, 0x1, UPT ;  /* 0x000000010500788c */ /* 0x000fe2000bf45270 */
[----:B------:R-:W-:Y:S01]  /*0470*/  NOP ;  /* 0x0000000000007918 */ /* 0x000fe20000000000 */
[----:B------:R-:W-:Y:S02]  /*0480*/  NOP ;  /* 0x0000000000007918 */ /* 0x000fe40000000000 */
[----:B------:R-:W-:Y:S01]  /*0490*/  UP2UR UR45, UPR, URZ, 0x4 ;  /* 0x000000043f2d7883 */ /* 0x000fe20008000000 */
[----:B------:R-:W0:Y:S01]  /*04a0*/  S2UR UR4, SR_CTAID.X ;  /* 0x00000000000479c3 */ /* 0x000e220000002500 */
[----:B------:R-:W-:-:S02]  /*04b0*/  PLOP3.LUT P2, PT, PT, PT, UP2, 0x80, 0x0 ;  /* 0x000000000000781c */ /* 0x000fc40003f4f028 */
[----:B------:R-:W-:Y:S02]  /*04c0*/  PLOP3.LUT P4, PT, PT, PT, UP2, 0x80, 0x0 ;  /* 0x000000000000781c */ /* 0x000fe40003f8f028 */
[----:B------:R-:W-:Y:S01]  /*04d0*/  PLOP3.LUT P3, PT, PT, PT, UP2, 0x80, 0x0 ;  /* 0x000000000000781c */ /* 0x000fe20003f6f028 */
[----:B------:R-:W-:Y:S01]  /*04e0*/  @UP2 ULDC UR14, c[0x0][0x10] ;  /* 0x00000400000e2ab9 */ /* 0x000fe20000000800 */
[----:B------:R-:W-:Y:S01]  /*04f0*/  @UP2 UMOV UR9, URZ ;  /* 0x0000003f00092c82 */ /* 0x000fe20008000000 */
[----:B------:R-:W-:Y:S01]  /*0500*/  @!UP2 ULDC UR11, c[0x0][0xc] ;  /* 0x00000300000baab9 */ /* 0x000fe20000000800 */
[----:B-----5:R-:W-:Y:S01]  /*0510*/  ISETP.NE.OR P0, PT, R0, RZ, !P0 ;  /* 0x000000ff0000720c */ /* 0x020fe20004705670 */
[----:B-1----:R-:W-:Y:S02]  /*0520*/  @UP2 UMOV UR7, UR17 ;  /* 0x0000001100072c82 */ /* 0x002fe40008000000 */
[----:B------:R-:W-:Y:S01]  /*0530*/  @UP2 UMOV UR8, UR7 ;  /* 0x0000000700082c82 */ /* 0x000fe20008000000 */
[----:B------:R-:W-:Y:S01]  /*0540*/  @!UP2 UMOV UR7, UR17 ;  /* 0x000000110007ac82 */ /* 0x000fe20008000000 */
[----:B0-----:R-:W-:-:S08]  /*0550*/  @UP2 UIMAD.WIDE.U32 UR14, UR4, UR14, UR8 ;  /* 0x0000000e040e22a5 */ /* 0x001fd0000f8e0008 */
[----:B------:R-:W-:Y:S01]  /*0560*/  VOTEU.ALL UP0, P0 ;  /* 0x00000000003f7886 */ /* 0x000fe20000000000 */
[----:B------:R-:W-:Y:S01]  /*0570*/  VOTEU.ALL UP1, P0 ;  /* 0x00000000003f7886 */ /* 0x000fe20000020000 */
[----:B------:R-:W-:-:S03]  /*0580*/  IMAD.U32 R2, RZ, RZ, UR14 ;  /* 0x0000000eff027e24 */ /* 0x000fc6000f8e00ff */
[----:B------:R-:W0:Y:S01]  /*0590*/  @!UP0 S2UR UR6, SR_CgaCtaId ;  /* 0x00000000000689c3 */ /* 0x000e220000008800 */
[----:B------:R-:W-:Y:S01]  /*05a0*/  @!UP0 UMOV UR5, 0x400 ;  /* 0x0000040000058882 */ /* 0x000fe20000000000 */
[----:B------:R-:W-:-:S04]  /*05b0*/  @!UP0 UIADD3 UR12, -UR12, 0x100000, URZ ;  /* 0x001000000c0c8890 */ /* 0x000fc8000fffe13f */
[----:B------:R-:W-:Y:S02]  /*05c0*/  @!UP0 USHF.L.U32 UR13, UR12, 0xb, URZ ;  /* 0x0000000b0c0d8899 */ /* 0x000fe4000800063f */
[----:B------:R-:W-:Y:S01]  /*05d0*/  @!UP0 USHF.L.U32 UR12, UR12, 0x1, URZ ;  /* 0x000000010c0c8899 */ /* 0x000fe2000800063f */
[----:B------:R-:W-:Y:S01]  /*05e0*/  IMAD.U32 R3, RZ, RZ, UR15 ;  /* 0x0000000fff037e24 */ /* 0x000fe2000f8e00ff */
[----:B0-----:R-:W-:Y:S01]  /*05f0*/  @!UP0 ULEA UR16, UR6, UR5, 0x18 ;  /* 0x0000000506108291 */ /* 0x001fe2000f8ec03f */
[----:B------:R-:W-:Y:S01]  /*0600*/  VOTEU.ALL UP0, P0 ;  /* 0x00000000003f7886 */ /* 0x000fe20000000000 */
[----:B------:R-:W-:Y:S01]  /*0610*/  PLOP3.LUT P0, PT, PT, PT, UP2, 0x80, 0x0 ;  /* 0x000000000000781c */ /* 0x000fe20003f0f028 */
[----:B------:R-:W-:Y:S01]  /*0620*/  UMOV UR5, URZ ;  /* 0x0000003f00057c82 */ /* 0x000fe20008000000 */
[----:B------:R-:W-:Y:S01]  /*0630*/  @UP2 UMOV UR6, URZ ;  /* 0x0000003f00062c82 */ /* 0x000fe20008000000 */
[----:B------:R-:W-:Y:S02]  /*0640*/  @!UP2 UIMAD.WIDE.U32 UR8, UR11, UR7, UR4 ;  /* 0x000000070b08a2a5 */ /* 0x000fe4000f8e0004 */
[----:B------:R-:W-:-:S04]  /*0650*/  @UP2 UIADD3 UR6, UR15, UR6, URZ ;  /* 0x000000060f062290 */ /* 0x000fc8000fffe03f */
[----:B------:R-:W-:Y:S01]  /*0660*/  MOV R5, UR9 ;  /* 0x0000000900057c02 */ /* 0x000fe20008000f00 */
[----:B------:R-:W0:Y:S02]  /*0670*/  FENCE.VIEW.ASYNC.S ;  /* 0x00000000000073c6 */ /* 0x000e240000000000 */
[----:B0-----:R0:W2:Y:S01]  /*0680*/  @!UP0 SYNCS.EXCH.64 URZ, [UR16+0x80], UR12 ;  /* 0x0000800c103f85b2 */ /* 0x0010a20008000100 */
[----:B------:R-:W-:Y:S02]  /*0690*/  @P2 IMAD.U32 R6, RZ, RZ, UR6 ;  /* 0x00000006ff062e24 */ /* 0x000fe4000f8e00ff */
[----:B------:R-:W-:Y:S02]  /*06a0*/  @P0 IMAD.MOV.U32 R7, RZ, RZ, R2 ;  /* 0x000000ffff070224 */ /* 0x000fe400078e0002 */
[----:B------:R-:W-:Y:S02]  /*06b0*/  IMAD.U32 R2, RZ, RZ, UR8 ;  /* 0x00000008ff027e24 */ /* 0x000fe4000f8e00ff */
[----:B------:R-:W-:-:S02]  /*06c0*/  @!P4 IMAD.MOV.U32 R6, RZ, RZ, R5 ;  /* 0x000000ffff06c224 */ /* 0x000fc400078e0005 */
[----:B------:R-:W-:Y:S02]  /*06d0*/  @!P3 IMAD.MOV.U32 R7, RZ, RZ, R2 ;  /* 0x000000ffff07b224 */ /* 0x000fe400078e0002 */
[----:B------:R-:W-:Y:S01]  /*06e0*/  IMAD.U32 R3, RZ, RZ, UR9 ;  /* 0x00000009ff037e24 */ /* 0x000fe2000f8e00ff */
[----:B------:R0:W-:Y:S01]  /*06f0*/  STL [R1+0x200], R6 ;  /* 0x0002000601007387 */ /* 0x0001e20000100800 */
[----:B------:R-:W-:-:S03]  /*0700*/  IMAD.U32 R4, RZ, RZ, UR8 ;  /* 0x00000008ff047e24 */ /* 0x000fc6000f8e00ff */
[----:B------:R0:W-:Y:S01]  /*0710*/  STL [R1+0x204], R7 ;  /* 0x0002040701007387 */ /* 0x0001e20000100800 */
[----:B------:R0:W2:Y:S01]  /*0720*/  @!UP1 SYNCS.EXCH.64 URZ, [UR16+0x88], UR12 ;  /* 0x0000880c103f95b2 */ /* 0x0000a20008000100 */
[----:B------:R-:W-:Y:S01]  /*0730*/  NOP ;  /* 0x0000000000007918 */ /* 0x000fe20000000000 */
[----:B--234-:R-:W-:Y:S06]  /*0740*/  BAR.SYNC.DEFER_BLOCKING 0x0 ;  /* 0x0000000000007b1d */ /* 0x01cfec0000010000 */
[----:B------:R-:W-:Y:S05]  /*0750*/  @!P1 BRA `(.L_x_3) ;  /* 0x0000015400e49947 */ /* 0x000fea0003800000 */
[----:B------:R-:W-:-:S06]  /*0760*/  UISETP.GT.U32.AND UP0, UPT, UR18, 0x1, UPT ;  /* 0x000000011200788c */ /* 0x000fcc000bf04070 */
[----:B------:R-:W-:-:S13]  /*0770*/  PLOP3.LUT P0, PT, PT, PT, UP0, 0x80, 0x0 ;  /* 0x000000000000781c */ /* 0x000fda0003f0f008 */
[----:B0-----:R-:W-:Y:S05]  /*0780*/  @P0 EXIT ;  /* 0x000000000000094d */ /* 0x001fea0003800000 */
[----:B------:R-:W-:Y:S01]  /*0790*/  ULDC.64 UR8, c[0x0][0x650] ;  /* 0x0001940000087ab9 */ /* 0x000fe20000000a00 */
[----:B------:R-:W-:Y:S01]  /*07a0*/  UMOV UR41, 0xffffffff ;  /* 0xffffffff00297882 */ /* 0x000fe20000000000 */
[----:B------:R-:W-:Y:S01]  /*07b0*/  ISETP.GE.U32.AND P0, PT, R7, UR8, PT ;  /* 0x0000000807007c0c */ /* 0x000fe2000bf06070 */
[----:B------:R-:W-:Y:S01]  /*07c0*/  UMOV UR42, 0xffffffff ;  /* 0xffffffff002a7882 */ /* 0x000fe20000000000 */
[----:B------:R-:W-:Y:S01]  /*07d0*/  UMOV UR43, 0xffffffff ;  /* 0xffffffff002b7882 */ /* 0x000fe20000000000 */
[----:B------:R-:W-:Y:S02]  /*07e0*/  PRMT R0, RZ, 0x7610, R0 ;  /* 0x00007610ff007816 */ /* 0x000fe40000000000 */
[----:B------:R-:W-:-:S13]  /*07f0*/  ISETP.GE.U32.AND.EX P0, PT, R6, UR9, PT, P0 ;  /* 0x0000000906007c0c */ /* 0x000fda000bf06100 */
[----:B------:R-:W-:Y:S05]  /*0800*/  @P0 BRA `(.L_x_4) ;  /* 0x0000000400800947 */ /* 0x000fea0003800000 */
[----:B------:R-:W-:Y:S01]  /*0810*/  I2FP.F32.U32 R0, UR4 ;  /* 0x0000000400007c45 */ /* 0x000fe20008201000 */
[----:B------:R-:W-:Y:S01]  /*0820*/  ULDC.64 UR16, c[0x0][0x628] ;  /* 0x00018a0000107ab9 */ /* 0x000fe20000000a00 */
[----:B------:R-:W-:Y:S01]  /*0830*/  ULDC UR6, c[0x0][0x150] ;  /* 0x0000540000067ab9 */ /* 0x000fe20000000800 */
[----:B------:R-:W-:Y:S01]  /*0840*/  ISETP.NE.U32.AND P0, PT, RZ, UR16, PT ;  /* 0x00000010ff007c0c */ /* 0x000fe2000bf05070 */
[----:B------:R-:W-:Y:S01]  /*0850*/  ULDC UR15, c[0x0][0x630] ;  /* 0x00018c00000f7ab9 */ /* 0x000fe20000000800 */
[----:B------:R-:W-:Y:S01]  /*0860*/  FMUL R0, R0, UR6 ;  /* 0x0000000600007c20 */ /* 0x000fe20008400000 */
[----:B------:R-:W-:Y:S01]  /*0870*/  R2UR UR18, R7 ;  /* 0x00000000071272ca */ /* 0x000fe200000e0000 */
[----:B------:R-:W-:Y:S01]  /*0880*/  ULDC UR20, c[0x0][0x154] ;  /* 0x0000550000147ab9 */ /* 0x000fe20000000800 */
[----:B------:R-:W-:Y:S01]  /*0890*/  ISETP.NE.AND.EX P0, PT, RZ, UR17, PT, P0 ;  /* 0x00000011ff007c0c */ /* 0x000fe2000bf05300 */
[----:B------:R0:W1:Y:S01]  /*08a0*/  F2I.U32.TRUNC.NTZ R2, R0 ;  /* 0x0000000000027305 */ /* 0x000062000020f000 */
[----:B------:R-:W-:-:S02]  /*08b0*/  R2UR UR19, R6 ;  /* 0x00000000061372ca */ /* 0x000fc400000e0000 */
[----:B------:R-:W-:Y:S02]  /*08c0*/  R2UR UR8, R7 ;  /* 0x00000000070872ca */ /* 0x000fe400000e0000 */
[----:B------:R-:W-:-:S07]  /*08d0*/  R2UR UR9, R6 ;  /* 0x00000000060972ca */ /* 0x000fce00000e0000 */
[----:B0-----:R-:W-:Y:S08]  /*08e0*/  @!P0 BRA `(.L_x_5) ;  /* 0x0000000000308947 */ /* 0x001ff00003800000 */
[----:B------:R-:W-:Y:S01]  /*08f0*/  R2UR UR8, R7 ;  /* 0x00000000070872ca */ /* 0x000fe200000e0000 */
[----:B------:R-:W-:Y:S01]  /*0900*/  ULDC UR6, c[0x0][0x634] ;  /* 0x00018d0000067ab9 */ /* 0x000fe20000000800 */
[----:B------:R-:W-:-:S11]  /*0910*/  R2UR UR14, R6 ;  /* 0x00000000060e72ca */ /* 0x000fd600000e0000 */
[----:B------:R-:W-:-:S04]  /*0920*/  UIADD3 UR6, UP0, UR8, UR6, URZ ;  /* 0x0000000608067290 */ /* 0x000fc8000ff1e03f */
[----:B------:R-:W-:-:S04]  /*0930*/  UIADD3.X UR14, URZ, UR14, URZ, UP0, !UPT ;  /* 0x0000000e3f0e7290 */ /* 0x000fc800087fe43f */
[----:B------:R-:W-:-:S04]  /*0940*/  UIMAD.WIDE.U32 UR8, UR14, UR16, URZ ;  /* 0x000000100e0872a5 */ /* 0x000fc8000f8e003f */
[----:B------:R-:W-:Y:S02]  /*0950*/  UIMAD.WIDE.U32 UR10, UP0, UR6, UR17, UR8 ;  /* 0x00000011060a72a5 */ /* 0x000fe4000f800008 */
[----:B------:R-:W-:Y:S02]  /*0960*/  UIMAD.WIDE.U32 UR8, UR6, UR16, URZ ;  /* 0x00000010060872a5 */ /* 0x000fe4000f8e003f */
[----:B------:R-:W-:Y:S02]  /*0970*/  UIADD3.X UR13, URZ, URZ, URZ, UP0, !UPT ;  /* 0x0000003f3f0d7290 */ /* 0x000fe400087fe43f */
[----:B------:R-:W-:Y:S01]  /*0980*/  UIADD3 URZ, UP0, UR9, UR10, URZ ;  /* 0x0000000a093f7290 */ /* 0x000fe2000ff1e03f */
[----:B------:R-:W-:-:S03]  /*0990*/  UMOV UR12, UR11 ;  /* 0x0000000b000c7c82 */ /* 0x000fc60008000000 */
[----:B------:R-:W-:-:S12]  /*09a0*/  UIMAD.WIDE.U32.X UR8, UR14, UR17, UR12, UP0 ;  /* 0x000000110e0872a5 */ /* 0x000fd800080e040c */
.L_x_5:
[----:B------:R-:W-:Y:S01]  /*09b0*/  USHF.R.U64 UR43, UR8, UR15, UR9 ;  /* 0x0000000f082b7299 */ /* 0x000fe20008001209 */
[----:B------:R-:W-:Y:S01]  /*09c0*/  I2FP.F32.U32 R0, UR7 ;  /* 0x0000000700007c45 */ /* 0x000fe20008201000 */
[----:B------:R-:W-:Y:S01]  /*09d0*/  USHF.R.U32.HI UR5, URZ, UR15, UR9 ;  /* 0x0000000f3f057299 */ /* 0x000fe20008011609 */
[----:B-1----:R-:W-:Y:S01]  /*09e0*/  R2UR UR12, R2 ;  /* 0x00000000020c72ca */ /* 0x002fe200000e0000 */
[----:B------:R-:W-:Y:S02]  /*09f0*/  UIADD3 UR6, UP0, URZ, -UR43, URZ ;  /* 0x8000002b3f067290 */ /* 0x000fe4000ff1e03f */
[----:B------:R-:W-:Y:S01]  /*0a00*/  FMUL R0, R0, UR20 ;  /* 0x0000001400007c20 */ /* 0x000fe20008400000 */
[----:B------:R-:W-:Y:S01]  /*0a10*/  ULDC.64 UR8, c[0x0][0x620] ;  /* 0x0001880000087ab9 */ /* 0x000fe20000000a00 */
[----:B------:R-:W-:Y:S01]  /*0a20*/  UIADD3.X UR5, URZ, ~UR5, URZ, UP0, !UPT ;  /* 0x800000053f057290 */ /* 0x000fe200087fe43f */
[----:B------:R-:W-:Y:S01]  /*0a30*/  UMOV UR10, UR18 ;  /* 0x00000012000a7c82 */ /* 0x000fe20008000000 */
[----:B------:R-:W-:-:S02]  /*0a40*/  UMOV UR11, UR19 ;  /* 0x00000013000b7c82 */ /* 0x000fc40008000000 */
[----:B------:R-:W-:Y:S01]  /*0a50*/  UIMAD UR5, UR5, UR8, URZ ;  /* 0x00000008050572a4 */ /* 0x000fe2000f8e023f */
[----:B------:R-:W0:Y:S01]  /*0a60*/  F2I.U32.TRUNC.NTZ R0, R0 ;  /* 0x0000000000007305 */ /* 0x000e22000020f000 */
[----:B------:R-:W-:Y:S02]  /*0a70*/  UIMAD.WIDE.U32 UR10, UR6, UR8, UR10 ;  /* 0x00000008060a72a5 */ /* 0x000fe4000f8e000a */
[----:B------:R-:W-:Y:S01]  /*0a80*/  UIMAD UR6, UR6, UR9, UR5 ;  /* 0x00000009060672a4 */ /* 0x000fe2000f8e0205 */
[----:B------:R-:W-:Y:S01]  /*0a90*/  ULDC UR21, c[0x0][0x658] ;  /* 0x0001960000157ab9 */ /* 0x000fe20000000800 */
[----:B------:R-:W-:Y:S02]  /*0aa0*/  UMOV UR19, 0xffffffff ;  /* 0xffffffff00137882 */ /* 0x000fe40000000000 */
[----:B------:R-:W-:Y:S01]  /*0ab0*/  UIADD3 UR6, UR11, UR6, URZ ;  /* 0x000000060b067290 */ /* 0x000fe2000fffe03f */
[----:B------:R-:W-:Y:S01]  /*0ac0*/  ULDC UR15, c[0x0][0x618] ;  /* 0x00018600000f7ab9 */ /* 0x000fe20000000800 */
[----:B------:R-:W-:Y:S01]  /*0ad0*/  ULDC.64 UR8, c[0x0][0x640] ;  /* 0x0001900000087ab9 */ /* 0x000fe20000000a00 */
[----:B------:R-:W-:Y:S01]  /*0ae0*/  USHF.L.U32 UR11, UR19, UR21, URZ ;  /* 0x00000015130b7299 */ /* 0x000fe2000800063f */
[----:B------:R-:W-:Y:S01]  /*0af0*/  ISETP.NE.U32.AND P0, PT, RZ, UR8, PT ;  /* 0x00000008ff007c0c */ /* 0x000fe2000bf05070 */
[----:B------:R-:W-:-:S02]  /*0b00*/  USHF.R.U64 UR19, UR10, UR15, UR6 ;  /* 0x0000000f0a137299 */ /* 0x000fc40008001206 */
[----:B------:R-:W-:Y:S01]  /*0b10*/  USHF.R.U32.HI UR10, URZ, UR15, UR6 ;  /* 0x0000000f3f0a7299 */ /* 0x000fe20008011606 */
[----:B0-----:R-:W-:Y:S01]  /*0b20*/  R2UR UR14, R0 ;  /* 0x00000000000e72ca */ /* 0x001fe200000e0000 */
[----:B------:R-:W-:Y:S01]  /*0b30*/  ULDC UR17, c[0x0][0x608] ;  /* 0x0001820000117ab9 */ /* 0x000fe20000000800 */
[----:B------:R-:W-:Y:S01]  /*0b40*/  ISETP.NE.AND.EX P0, PT, RZ, UR9, PT, P0 ;  /* 0x00000009ff007c0c */ /* 0x000fe2000bf05300 */
[----:B------:R-:W-:Y:S02]  /*0b50*/  USHF.R.U64 UR23, UR19, UR17, UR10 ;  /* 0x0000001113177299 */ /* 0x000fe4000800120a */
[----:B------:R-:W-:Y:S01]  /*0b60*/  USHF.R.U32.HI UR10, URZ, UR17, UR10 ;  /* 0x000000113f0a7299 */ /* 0x000fe2000801160a */
[----:B------:R-:W-:Y:S01]  /*0b70*/  UMOV UR16, 0x1 ;  /* 0x0000000100107882 */ /* 0x000fe20000000000 */
[----:B------:R-:W-:Y:S02]  /*0b80*/  UIADD3 UR12, -UR12, URZ, URZ ;  /* 0x0000003f0c0c7290 */ /* 0x000fe4000fffe13f */
[----:B------:R-:W-:-:S02]  /*0b90*/  USHF.R.U64 UR24, UR23, UR21, UR10 ;  /* 0x0000001517187299 */ /* 0x000fc4000800120a */
[----:B------:R-:W-:Y:S01]  /*0ba0*/  USHF.L.U32 UR6, UR16, UR21, URZ ;  /* 0x0000001510067299 */ /* 0x000fe2000800063f */
[----:B------:R-:W-:Y:S01]  /*0bb0*/  ULDC UR13, c[0x0][0x144] ;  /* 0x00005100000d7ab9 */ /* 0x000fe20000000800 */
[----:B------:R-:W-:Y:S01]  /*0bc0*/  ULDC UR5, c[0x0][0x600] ;  /* 0x0001800000057ab9 */ /* 0x000fe20000000800 */
[----:B------:R-:W-:Y:S02]  /*0bd0*/  ULOP3.LUT UR16, URZ, UR11, URZ, 0x33, !UPT ;  /* 0x0000000b3f107292 */ /* 0x000fe4000f8e333f */
[----:B------:R-:W-:Y:S02]  /*0be0*/  USHF.R.U32.HI UR11, URZ, UR21, UR10 ;  /* 0x000000153f0b7299 */ /* 0x000fe4000801160a */
[----:B------:R-:W-:Y:S02]  /*0bf0*/  UIADD3 UR18, UR5, -0x1, URZ ;  /* 0xffffffff05127890 */ /* 0x000fe4000fffe03f */
[----:B------:R-:W-:Y:S02]  /*0c00*/  UIADD3 UR20, -UR14, URZ, URZ ;  /* 0x0000003f0e147290 */ /* 0x000fe4000fffe13f */
[----:B------:R-:W-:Y:S01]  /*0c10*/  UIMAD UR4, UR13, UR12, UR4 ;  /* 0x0000000c0d0472a4 */ /* 0x000fe2000f8e0204 */
[----:B------:R-:W-:Y:S01]  /*0c20*/  ULDC UR25, c[0x0][0x148] ;  /* 0x0000520000197ab9 */ /* 0x000fe20000000800 */
[----:B------:R-:W-:Y:S01]  /*0c30*/  ULDC UR21, c[0x0][0x648] ;  /* 0x0001920000157ab9 */ /* 0x000fe20000000800 */
[----:B------:R-:W-:Y:S01]  /*0c40*/  ULDC UR22, c[0x0][0x638] ;  /* 0x00018e0000167ab9 */ /* 0x000fe20000000800 */
[----:B------:R-:W-:Y:S01]  /*0c50*/  UMOV UR10, UR24 ;  /* 0x00000018000a7c82 */ /* 0x000fe20008000000 */
[----:B------:R-:W-:Y:S07]  /*0c60*/  @!P0 BRA `(.L_x_6) ;  /* 0x0000000000308947 */ /* 0x000fee0003800000 */
[----:B------:R-:W-:Y:S02]  /*0c70*/  ULDC UR14, c[0x0][0x64c] ;  /* 0x00019300000e7ab9 */ /* 0x000fe40000000800 */
        /* <DEDUP_REMOVED lines=8> */
[----:B------:R-:W-:-:S07]  /*0d00*/  UIMAD.WIDE.U32.X UR8, UR17, UR9, UR14, UP0 ;  /* 0x00000009110872a5 */ /* 0x000fce00080e040e */
[----:B------:R-:W-:Y:S01]  /*0d10*/  UMOV UR10, UR8 ;  /* 0x00000008000a7c82 */ /* 0x000fe20008000000 */
[----:B------:R-:W-:-:S05]  /*0d20*/  UMOV UR11, UR9 ;  /* 0x00000009000b7c82 */ /* 0x000fca0008000000 */
.L_x_6:
[----:B------:R-:W-:Y:S01]  /*0d30*/  UISETP.NE.AND UP0, UPT, UR45, URZ, UPT ;  /* 0x0000003f2d00728c */ /* 0x000fe2000bf05270 */
[----:B------:R-:W-:Y:S01]  /*0d40*/  IMAD.MOV.U32 R0, RZ, RZ, 0x1 ;  /* 0x00000001ff007424 */ /* 0x000fe200078e00ff */
[----:B------:R-:W-:Y:S02]  /*0d50*/  USHF.R.U64 UR8, UR10, UR21, UR11 ;  /* 0x000000150a087299 */ /* 0x000fe4000800120b */
[----:B------:R-:W-:Y:S02]  /*0d60*/  ULOP3.LUT UR16, UR23, UR16, URZ, 0xc0, !UPT ;  /* 0x0000001017107292 */ /* 0x000fe4000f8ec03f */
[----:B------:R-:W-:Y:S02]  /*0d70*/  ULOP3.LUT UR18, UR19, UR18, URZ, 0xc0, !UPT ;  /* 0x0000001213127292 */ /* 0x000fe4000f8ec03f */
[----:B------:R-:W-:-:S03]  /*0d80*/  UIMAD UR16, UR6, UR8, UR16 ;  /* 0x00000008061072a4 */ /* 0x000fc6000f8e0210 */
[----:B------:R-:W-:Y:S02]  /*0d90*/  @UP0 UIMAD UR4, UR25, UR20, UR7 ;  /* 0x00000014190402a4 */ /* 0x000fe4000f8e0207 */
[----:B------:R-:W-:-:S04]  /*0da0*/  UIADD3 UR7, -UR8, URZ, URZ ;  /* 0x0000003f08077290 */ /* 0x000fc8000fffe13f */
[----:B------:R-:W-:-:S03]  /*0db0*/  UIMAD UR6, UR7, UR22, UR24 ;  /* 0x00000016070672a4 */ /* 0x000fc6000f8e0218 */
[----:B------:R-:W-:Y:S01]  /*0dc0*/  ULDC UR7, c[0x0][0x610] ;  /* 0x0001840000077ab9 */ /* 0x000fe20000000800 */
[----:B------:R-:W-:Y:S02]  /*0dd0*/  UIMAD UR6, UR6, UR5, UR18 ;  /* 0x00000005060672a4 */ /* 0x000fe4000f8e0212 */
[----:B------:R-:W-:-:S04]  /*0de0*/  UIMAD UR4, UR16, UR7, UR4 ;  /* 0x00000007100472a4 */ /* 0x000fc8000f8e0204 */
[----:B------:R-:W-:Y:S02]  /*0df0*/  USEL UR42, UR6, UR4, !UP0 ;  /* 0x00000004062a7287 */ /* 0x000fe4000c000000 */
[----:B------:R-:W-:-:S12]  /*0e00*/  USEL UR41, UR4, UR6, !UP0 ;  /* 0x0000000604297287 */ /* 0x000fd8000c000000 */
.L_x_4:
[----:B------:R-:W-:-:S08]  /*0e10*/  NOP ;  /* 0x0000000000007918 */ /* 0x000fd00000000000 */
[----:B------:R-:W0:Y:S02]  /*0e20*/  USETMAXREG.TRY_ALLOC.CTAPOOL UP0, 0xf0 ;  /* 0x000000f0000079c8 */ /* 0x000e240008000600 */
[----:B0-----:R-:W-:-:S13]  /*0e30*/  PLOP3.LUT P0, PT, PT, PT, UP0, 0x80, 0x0 ;  /* 0x000000000000781c */ /* 0x001fda0003f0f008 */
[----:B------:R-:W-:Y:S05]  /*0e40*/  @!P0 BRA `(.L_x_4) ;  /* 0xfffffffc00f08947 */ /* 0x000fea000383ffff */
[----:B------:R-:W-:Y:S01]  /*0e50*/  ULDC.64 UR4, c[0x0][0x598] ;  /* 0x0001660000047ab9 */ /* 0x000fe20000000a00 */
[----:B------:R-:W-:Y:S01]  /*0e60*/  ULDC.64 UR36, c[0x0][0x208] ;  /* 0x0000820000247ab9 */ /* 0x000fe20000000a00 */
[----:B------:R-:W-:-:S04]  /*0e70*/  ISETP.NE.U32.AND P0, PT, RZ, UR4, PT ;  /* 0x00000004ff007c0c */ /* 0x000fc8000bf05070 */
[----:B------:R-:W-:-:S13]  /*0e80*/  ISETP.NE.AND.EX P0, PT, RZ, UR5, PT, P0 ;  /* 0x00000005ff007c0c */ /* 0x000fda000bf05300 */
[----:B------:R-:W-:Y:S05]  /*0e90*/  @!P0 BRA `(.L_x_7) ;  /* 0x00000000001c8947 */ /* 0x000fea0003800000 */
[----:B------:R-:W0:Y:S02]  /*0ea0*/  LDC.64 R2, c[0x0][0x598] ;  /* 0x00016600ff027b82 */ /* 0x000e240000000a00 */
[----:B0-----:R-:W2:Y:S02]  /*0eb0*/  LDG.E.64 R2, desc[UR36][R2.64] ;  /* 0x0000002402027981 */ /* 0x001ea4000c1e1b00 */
[----:B--2---:R-:W-:-:S04]  /*0ec0*/  ISETP.NE.U32.AND P0, PT, R2, RZ, PT ;  /* 0x000000ff0200720c */ /* 0x004fc80003f05070 */
[----:B------:R-:W-:-:S13]  /*0ed0*/  ISETP.NE.AND.EX P0, PT, R3, RZ, PT, P0 ;  /* 0x000000ff0300720c */ /* 0x000fda0003f05300 */
[----:B------:R-:W-:Y:S05]  /*0ee0*/  @!P0 BRA `(.L_x_7) ;  /* 0x0000000000088947 */ /* 0x000fea0003800000 */
[----:B------:R0:W5:Y:S01]  /*0ef0*/  LD.E R2, desc[UR36][R2.64] ;  /* 0x0000002402027980 */ /* 0x000162000c101900 */
[----:B------:R-:W-:Y:S05]  /*0f00*/  BRA `(.L_x_8) ;  /* 0x0000000000247947 */ /* 0x000fea0003800000 */
.L_x_7:
[----:B------:R-:W-:Y:S02]  /*0f10*/  ULDC.64 UR4, c[0x0][0x588] ;  /* 0x0001620000047ab9 */ /* 0x000fe40000000a00 */
[----:B------:R-:W-:-:S04]  /*0f20*/  ISETP.NE.U32.AND P0, PT, RZ, UR4, PT ;  /* 0x00000004ff007c0c */ /* 0x000fc8000bf05070 */
[----:B------:R-:W-:-:S13]  /*0f30*/  ISETP.NE.AND.EX P0, PT, RZ, UR5, PT, P0 ;  /* 0x00000005ff007c0c */ /* 0x000fda000bf05300 */
[----:B------:R-:W-:Y:S05]  /*0f40*/  @!P0 BRA `(.L_x_9) ;  /* 0x00000000000c8947 */ /* 0x000fea0003800000 */
[----:B------:R-:W0:Y:S02]  /*0f50*/  LDC.64 R2, c[0x0][0x588] ;  /* 0x00016200ff027b82 */ /* 0x000e240000000a00 */
[----:B0-----:R1:W5:Y:S01]  /*0f60*/  LDG.E R2, desc[UR36][R2.64] ;  /* 0x0000002402027981 */ /* 0x001362000c1e1900 */
[----:B------:R-:W-:Y:S05]  /*0f70*/  BRA `(.L_x_8) ;  /* 0x0000000000087947 */ /* 0x000fea0003800000 */
.L_x_9:
[----:B------:R-:W-:Y:S02]  /*0f80*/  ULDC UR4, c[0x0][0x580] ;  /* 0x0001600000047ab9 */ /* 0x000fe40000000800 */
[----:B------:R-:W-:-:S07]  /*0f90*/  IMAD.U32 R2, RZ, RZ, UR4 ;  /* 0x00000004ff027e24 */ /* 0x000fce000f8e00ff */
.L_x_8:
[----:B------:R-:W-:Y:S02]  /*0fa0*/  ULDC.64 UR4, c[0x0][0x5a0] ;  /* 0x0001680000047ab9 */ /* 0x000fe40000000a00 */
[----:B------:R-:W-:-:S04]  /*0fb0*/  ISETP.NE.U32.AND P0, PT, RZ, UR4, PT ;  /* 0x00000004ff007c0c */ /* 0x000fc8000bf05070 */
[----:B------:R-:W-:-:S13]  /*0fc0*/  ISETP.NE.AND.EX P0, PT, RZ, UR5, PT, P0 ;  /* 0x00000005ff007c0c */ /* 0x000fda000bf05300 */
[----:B------:R-:W-:Y:S05]  /*0fd0*/  @!P0 BRA `(.L_x_10) ;  /* 0x00000000001c8947 */ /* 0x000fea0003800000 */
[----:B------:R-:W2:Y:S02]  /*0fe0*/  LDC.64 R4, c[0x0][0x5a0] ;  /* 0x00016800ff047b82 */ /* 0x000ea40000000a00 */
[----:B--2---:R-:W2:Y:S02]  /*0ff0*/  LDG.E.64 R4, desc[UR36][R4.64] ;  /* 0x0000002404047981 */ /* 0x004ea4000c1e1b00 */
[----:B--2---:R-:W-:-:S04]  /*1000*/  ISETP.NE.U32.AND P0, PT, R4, RZ, PT ;  /* 0x000000ff0400720c */ /* 0x004fc80003f05070 */
[----:B------:R-:W-:-:S13]  /*1010*/  ISETP.NE.AND.EX P0, PT, R5, RZ, PT, P0 ;  /* 0x000000ff0500720c */ /* 0x000fda0003f05300 */
[----:B------:R-:W-:Y:S05]  /*1020*/  @!P0 BRA `(.L_x_10) ;  /* 0x0000000000088947 */ /* 0x000fea0003800000 */
[----:B------:R2:W5:Y:S01]  /*1030*/  LD.E R16, desc[UR36][R4.64] ;  /* 0x0000002404107980 */ /* 0x000562000c101900 */
[----:B------:R-:W-:Y:S05]  /*1040*/  BRA `(.L_x_11) ;  /* 0x0000000000247947 */ /* 0x000fea0003800000 */
.L_x_10:
[----:B------:R-:W-:Y:S02]  /*1050*/  ULDC.64 UR4, c[0x0][0x590] ;  /* 0x0001640000047ab9 */ /* 0x000fe40000000a00 */
[----:B------:R-:W-:-:S04]  /*1060*/  ISETP.NE.U32.AND P0, PT, RZ, UR4, PT ;  /* 0x00000004ff007c0c */ /* 0x000fc8000bf05070 */
[----:B------:R-:W-:-:S13]  /*1070*/  ISETP.NE.AND.EX P0, PT, RZ, UR5, PT, P0 ;  /* 0x00000005ff007c0c */ /* 0x000fda000bf05300 */
[----:B------:R-:W-:Y:S05]  /*1080*/  @!P0 BRA `(.L_x_12) ;  /* 0x00000000000c8947 */ /* 0x000fea0003800000 */
[----:B------:R-:W2:Y:S02]  /*1090*/  LDC.64 R16, c[0x0][0x590] ;  /* 0x00016400ff107b82 */ /* 0x000ea40000000a00 */
[----:B--2---:R3:W5:Y:S01]  /*10a0*/  LDG.E R16, desc[UR36][R16.64] ;  /* 0x0000002410107981 */ /* 0x004762000c1e1900 */
[----:B------:R-:W-:Y:S05]  /*10b0*/  BRA `(.L_x_11) ;  /* 0x0000000000087947 */ /* 0x000fea0003800000 */
.L_x_12:
[----:B------:R-:W-:Y:S02]  /*10c0*/  ULDC UR4, c[0x0][0x584] ;  /* 0x0001610000047ab9 */ /* 0x000fe40000000800 */
[----:B------:R-:W-:-:S07]  /*10d0*/  IMAD.U32 R16, RZ, RZ, UR4 ;  /* 0x00000004ff107e24 */ /* 0x000fce000f8e00ff */
.L_x_11:
[----:B------:R-:W-:-:S13]  /*10e0*/  LOP3.LUT P0, RZ, R0, 0xff, RZ, 0xc0, !PT ;  /* 0x000000ff00ff7812 */ /* 0x000fda000780c0ff */
[----:B------:R-:W-:Y:S05]  /*10f0*/  @!P0 EXIT ;  /* 0x000000000000894d */ /* 0x000fea0003800000 */
[----:B------:R-:W-:Y:S01]  /*1100*/  ULDC UR4, c[0x0][0x28c] ;  /* 0x0000a30000047ab9 */ /* 0x000fe20000000800 */
[----:B------:R-:W-:Y:S01]  /*1110*/  UMOV UR38, URZ ;  /* 0x0000003f00267c82 */ /* 0x000fe20008000000 */
[----:B------:R-:W-:Y:S01]  /*1120*/  UIADD3 UR4, UR4, 0x1f, URZ ;  /* 0x0000001f04047890 */ /* 0x000fe2000fffe03f */
[----:B------:R-:W-:-:S03]  /*1130*/  UMOV UR39, URZ ;  /* 0x0000003f00277c82 */ /* 0x000fc60008000000 */
[----:B------:R-:W-:-:S04]  /*1140*/  USHF.R.S32.HI UR5, URZ, 0x1f, UR4 ;  /* 0x0000001f3f057899 */ /* 0x000fc80008011404 */
[----:B------:R-:W-:-:S04]  /*1150*/  ULEA.HI UR5, UR5, UR4, URZ, 0x5 ;  /* 0x0000000405057291 */ /* 0x000fc8000f8f283f */
[----:B------:R-:W-:-:S12]  /*1160*/  USHF.R.S32.HI UR44, URZ, 0x5, UR5 ;  /* 0x000000053f2c7899 */ /* 0x000fd80008011405 */
.L_x_540:
[----:B------:R-:W4:Y:S01]  /*1170*/  S2R R0, SR_TID.X ;  /* 0x0000000000007919 */ /* 0x000f220000002100 */
[----:B------:R-:W0:Y:S01]  /*1180*/  S2UR UR6, SR_CgaCtaId ;  /* 0x00000000000679c3 */ /* 0x000e220000008800 */
[----:B------:R-:W-:Y:S02]  /*1190*/  UMOV UR46, 0x400 ;  /* 0x00000400002e7882 */ /* 0x000fe40000000000 */
[----:B0-----:R-:W-:Y:S01]  /*11a0*/  ULEA UR46, UR6, UR46, 0x18 ;  /* 0x0000002e062e7291 */ /* 0x001fe2000f8ec03f */
[----:B----4-:R-:W-:-:S04]  /*11b0*/  LOP3.LUT R0, R0, 0x80, RZ, 0xc0, !PT ;  /* 0x0000008000007812 */ /* 0x010fc800078ec0ff */
[----:B------:R-:W-:-:S06]  /*11c0*/  SHF.R.U32.HI R0, RZ, 0x7, R0 ;  /* 0x00000007ff007819 */ /* 0x000fcc0000011600 */
[----:B------:R-:W0:Y:S02]  /*11d0*/  SHFL.IDX PT, R0, R0, RZ, 0x1f ;  /* 0x00001fff00007589 */ /* 0x000e2400000e0000 */
[----:B0-----:R-:W-:-:S13]  /*11e0*/  R2UR UR4, R0 ;  /* 0x00000000000472ca */ /* 0x001fda00000e0000 */
[----:B------:R-:W-:-:S04]  /*11f0*/  ULEA.HI UR5, UR4, UR4, URZ, 0x1 ;  /* 0x0000000404057291 */ /* 0x000fc8000f8f083f */
[----:B------:R-:W-:-:S04]  /*1200*/  ULOP3.LUT UR5, UR5, 0xffffe, URZ, 0xc0, !UPT ;  /* 0x000ffffe05057892 */ /* 0x000fc8000f8ec03f */
[----:B------:R-:W-:-:S03]  /*1210*/  UIADD3 UR5, UR4, -UR5, URZ ;  /* 0x8000000504057290 */ /* 0x000fc6000fffe03f */
[----:B------:R-:W-:Y:S01]  /*1220*/  ULDC UR4, c[0x0][0x28c] ;  /* 0x0000a30000047ab9 */ /* 0x000fe20000000800 */
[----:B------:R-:W-:Y:S01]  /*1230*/  ULEA UR5, UR5, UR46, 0xc ;  /* 0x0000002e05057291 */ /* 0x000fe2000f8e603f */
[----:B------:R-:W-:-:S03]  /*1240*/  ISETP.LT.AND P0, PT, RZ, UR4, PT ;  /* 0x00000004ff007c0c */ /* 0x000fc6000bf01270 */
[----:B------:R-:W-:-:S04]  /*1250*/  UIADD3 UR5, UR5, 0x180, URZ ;  /* 0x0000018005057890 */ /* 0x000fc8000fffe03f */
[----:B------:R-:W-:-:S04]  /*1260*/  USHF.R.U32.HI UR5, URZ, 0x4, UR5 ;  /* 0x000000043f057899 */ /* 0x000fc80008011605 */
[----:B------:R-:W-:Y:S02]  /*1270*/  ULOP3.LUT UR47, UR5, 0x3fff, URZ, 0xc0, !UPT ;  /* 0x00003fff052f7892 */ /* 0x000fe4000f8ec03f */
[----:B-1-3--:R-:W-:Y:S10]  /*1280*/  @P0 BRA `(.L_x_13) ;  /* 0x0000000000400947 */ /* 0x00aff40003800000 */
[----:B------:R-:W-:Y:S01]  /*1290*/  MOV R0, 0x0 ;  /* 0x0000000000007802 */ /* 0x000fe20000000f00 */
[----:B------:R-:W-:Y:S01]  /*12a0*/  ULDC.64 UR4, c[0x4][0x68] ;  /* 0x01001a0000047ab9 */ /* 0x000fe20000000a00 */
[----:B------:R-:W-:Y:S01]  /*12b0*/  ULDC.64 UR6, c[0x4][0x8] ;  /* 0x0100020000067ab9 */ /* 0x000fe20000000a00 */
[----:B--2---:R-:W-:Y:S01]  /*12c0*/  IMAD.U32 R4, RZ, RZ, UR4 ;  /* 0x00000004ff047e24 */ /* 0x004fe2000f8e00ff */
[----:B------:R0:W2:Y:S01]  /*12d0*/  LDC.64 R14, c[0x4][R0] ;  /* 0x01000000000e7b82 */ /* 0x0000a20000000a00 */
[----:B------:R-:W-:Y:S01]  /*12e0*/  IMAD.U32 R5, RZ, RZ, UR5 ;  /* 0x00000005ff057e24 */ /* 0x000fe2000f8e00ff */
[----:B------:R-:W-:Y:S01]  /*12f0*/  ULDC.64 UR4, c[0x4][0x70] ;  /* 0x01001c0000047ab9 */ /* 0x000fe20000000a00 */
[----:B------:R-:W-:Y:S01]  /*1300*/  IMAD.U32 R10, RZ, RZ, UR6 ;  /* 0x00000006ff0a7e24 */ /* 0x000fe2000f8e00ff */
[----:B------:R-:W-:Y:S01]  /*1310*/  MOV R7, UR5 ;  /* 0x0000000500077c02 */ /* 0x000fe20008000f00 */
[----:B------:R-:W-:Y:S02]  /*1320*/  IMAD.U32 R6, RZ, RZ, UR4 ;  /* 0x00000004ff067e24 */ /* 0x000fe4000f8e00ff */
[----:B------:R-:W-:-:S02]  /*1330*/  IMAD.U32 R11, RZ, RZ, UR7 ;  /* 0x00000007ff0b7e24 */ /* 0x000fc4000f8e00ff */
[----:B------:R-:W-:Y:S02]  /*1340*/  IMAD.MOV.U32 R8, RZ, RZ, 0x1e1 ;  /* 0x000001e1ff087424 */ /* 0x000fe400078e00ff */
[----:B------:R-:W-:Y:S02]  /*1350*/  IMAD.MOV.U32 R12, RZ, RZ, 0x1 ;  /* 0x00000001ff0c7424 */ /* 0x000fe400078e00ff */
[----:B0-----:R-:W-:-:S07]  /*1360*/  IMAD.MOV.U32 R13, RZ, RZ, RZ ;  /* 0x000000ffff0d7224 */ /* 0x001fce00078e00ff */
[----:B------:R-:W-:-:S07]  /*1370*/  LEPC R20, `(.L_x_13) ;  /* 0x000000001014794e */ /* 0x000fce0000000000 */
[----:B-123-5:R-:W-:Y:S05]  /*1380*/  CALL.ABS.NOINC R14 ;  /* 0x000000000e007343 */ /* 0x02efea0003c00000 */
.L_x_13:
[----:B------:R-:W-:-:S06]  /*1390*/  ULOP3.LUT UR4, UR40, 0x1, URZ, 0xfc, !UPT ;  /* 0x0000000128047892 */ /* 0x000fcc000f8efc3f */
[----:B------:R-:W-:-:S05]  /*13a0*/  IMAD.U32 R0, RZ, RZ, UR4 ;  /* 0x00000004ff007e24 */ /* 0x000fca000f8e00ff */
[----:B------:R-:W-:-:S13]  /*13b0*/  ISETP.NE.AND P0, PT, R0, 0x3, PT ;  /* 0x000000030000780c */ /* 0x000fda0003f05270 */
[----:B------:R-:W-:Y:S05]  /*13c0*/  @!P0 BRA `(.L_x_14) ;  /* 0x0000000000048947 */ /* 0x000fea0003800000 */
[----:B------:R-:W-:Y:S01]  /*13d0*/  BPT.TRAP 0x1 ;  /* 0x000000040000795c */ /* 0x000fe20000300000 */
.L_x_14:
[----:B-1----:R-:W-:Y:S02]  /*13e0*/  IMAD.U32 R3, RZ, RZ, UR39 ;  /* 0x00000027ff037e24 */ /* 0x002fe4000f8e00ff */
[----:B------:R-:W-:-:S03]  /*13f0*/  IMAD.U32 R0, RZ, RZ, UR38 ;  /* 0x00000026ff007e24 */ /* 0x000fc6000f8e00ff */
[----:B------:R-:W-:Y:S02]  /*1400*/  LEA R3, R3, UR46, 0x3 ;  /* 0x0000002e03037c11 */ /* 0x000fe4000f8e18ff */
[----:B------:R-:W-:-:S04]  /*1410*/  SHF.L.U32 R0, R0, 0x1f, RZ ;  /* 0x0000001f00007819 */ /* 0x000fc800000006ff */
[----:B------:R0:W1:Y:S01]  /*1420*/  SYNCS.PHASECHK.TRANS64.TRYWAIT P1, [R3+URZ], R0 ;  /* 0x00000000030075a7 */ /* 0x000062000802017f */
[----:B------:R-:W-:Y:S05]  /*1430*/  @!P0 BRA `(.L_x_15) ;  /* 0x0000000000048947 */ /* 0x000fea0003800000 */
[----:B------:R-:W-:Y:S01]  /*1440*/  BPT.TRAP 0x1 ;  /* 0x000000040000795c */ /* 0x000fe20000300000 */
.L_x_15:
[----:B-1----:R-:W-:Y:S05]  /*1450*/  @P1 BRA `(.L_x_16) ;  /* 0x0000000000081947 */ /* 0x002fea0003800000 */
[----:B------:R-:W1:Y:S02]  /*1460*/  SYNCS.PHASECHK.TRANS64.TRYWAIT P1, [R3+URZ], R0 ;  /* 0x00000000030075a7 */ /* 0x000e64000802017f */
[----:B-1----:R-:W-:Y:S05]  /*1470*/  @!P1 BRA `(.L_x_17) ;  /* 0x0000016400049947 */ /* 0x002fea0003800000 */
.L_x_16:
[----:B------:R-:W-:-:S04]  /*1480*/  UISETP.LT.AND UP0, UPT, UR44, 0x1, UPT ;  /* 0x000000012c00788c */ /* 0x000fc8000bf01270 */
[----:B------:R-:W-:-:S04]  /*1490*/  USEL UR4, UR44, 0x1, UP0 ;  /* 0x000000012c047887 */ /* 0x000fc80008000000 */
[----:B------:R-:W-:-:S06]  /*14a0*/  UIADD3 UR4, UR44, -UR4, URZ ;  /* 0x800000042c047290 */ /* 0x000fcc000fffe03f */
[----:B01----:R-:W-:Y:S01]  /*14b0*/  MOV R0, UR4 ;  /* 0x0000000400007c02 */ /* 0x003fe20008000f00 */
[----:B------:R-:W-:Y:S01]  /*14c0*/  IMAD.U32 R3, RZ, RZ, UR4 ;  /* 0x00000004ff037e24 */ /* 0x000fe2000f8e00ff */
[----:B------:R-:W-:Y:S05]  /*14d0*/  WARPSYNC.ALL ;  /* 0x0000000000007948 */ /* 0x000fea0003800000 */
[----:B------:R-:W-:Y:S01]  /*14e0*/  ISETP.GE.AND P1, PT, R0, 0x1, PT ;  /* 0x000000010000780c */ /* 0x000fe20003f26270 */
[----:B------:R-:W-:Y:S01]  /*14f0*/  UIADD3 UR46, UR46, 0x1c180, URZ ;  /* 0x0001c1802e2e7890 */ /* 0x000fe2000fffe03f */
[----:B------:R-:W-:Y:S01]  /*1500*/  WARPGROUP.ARRIVE ;  /* 0x00000000000079c5 */ /* 0x000fe20000000000 */
[----:B------:R-:W-:-:S02]  /*1510*/  ULOP3.LUT UR8, UR47, 0x10000, URZ, 0xfc, !UPT ;  /* 0x000100002f087892 */ /* 0x000fc4000f8efc3f */
[----:B------:R-:W-:Y:S02]  /*1520*/  USHF.R.U32.HI UR46, URZ, 0x4, UR46 ;  /* 0x000000043f2e7899 */ /* 0x000fe4000801162e */
[----:B------:R-:W-:Y:S02]  /*1530*/  ULEA UR10, UR39, UR8, 0xa ;  /* 0x00000008270a7291 */ /* 0x000fe4000f8e503f */
[----:B------:R-:W-:Y:S01]  /*1540*/  ULOP3.LUT UR9, UR46, 0x3fff, URZ, 0xc0, !UPT ;  /* 0x00003fff2e097892 */ /* 0x000fe2000f8ec03f */
[----:B------:R-:W-:Y:S01]  /*1550*/  UMOV UR5, 0x80000020 ;  /* 0x8000002000057882 */ /* 0x000fe20000000000 */
[----:B------:R-:W-:Y:S02]  /*1560*/  UMOV UR7, 0x80000020 ;  /* 0x8000002000077882 */ /* 0x000fe40000000000 */
[----:B------:R-:W-:Y:S01]  /*1570*/  ULOP3.LUT UR9, UR9, 0x10000, URZ, 0xfc, !UPT ;  /* 0x0001000009097892 */ /* 0x000fe2000f8efc3f */
[----:B------:R-:W-:-:S03]  /*1580*/  UMOV UR4, UR10 ;  /* 0x0000000a00047c82 */ /* 0x000fc60008000000 */
[----:B------:R-:W-:-:S07]  /*1590*/  ULEA UR11, UR39, UR9, 0xa ;  /* 0x00000009270b7291 */ /* 0x000fce000f8e503f */
[----:B------:R-:W-:Y:S02]  /*15a0*/  UMOV UR6, UR11 ;  /* 0x0000000b00067c82 */ /* 0x000fe40008000000 */
[----:B------:R-:W-:Y:S01]  /*15b0*/  HGMMA.64x256x16.F32.BF16 R24, gdesc[UR4], RZ, !UPT, gsb0 ;  /* 0x03e00000041879f0 */ /* 0x000fe2000c0018ff */
[----:B------:R-:W-:Y:S01]  /*15c0*/  UIADD3 UR4, UR10, 0x200, URZ ;  /* 0x000002000a047890 */ /* 0x000fe2000fffe03f */
[----:B------:R-:W-:Y:S01]  /*15d0*/  UMOV UR5, 0x80000020 ;  /* 0x8000002000057882 */ /* 0x000fe20000000000 */
[----:B------:R-:W-:Y:S02]  /*15e0*/  WARPGROUP.DEPBAR.LE gsb0, 0x0 ;  /* 0x00008000000079c5 */ /* 0x000fe40000010000 */
[----:B------:R-:W-:Y:S01]  /*15f0*/  STL.64 [R1], R24 ;  /* 0x0000001801007387 */ /* 0x000fe20000100a00 */
[----:B------:R-:W-:Y:S01]  /*1600*/  IMAD.MOV.U32 R235, RZ, RZ, R49 ;  /* 0x000000ffffeb7224 */ /* 0x000fe200078e0031 */
[----:B------:R-:W-:Y:S01]  /*1610*/  MOV R228, R56 ;  /* 0x0000003800e47202 */ /* 0x000fe20000000f00 */
[----:B------:R-:W-:Y:S01]  /*1620*/  IMAD.MOV.U32 R234, RZ, RZ, R50 ;  /* 0x000000ffffea7224 */ /* 0x000fe200078e0032 */
[----:B------:R-:W-:Y:S01]  /*1630*/  STL.64 [R1+0x8], R26 ;  /* 0x0000081a01007387 */ /* 0x000fe20000100a00 */
        /* <DEDUP_REMOVED lines=40> */
[----:B------:R-:W-:-:S02]  /*18c0*/  IMAD.MOV.U32 R157, RZ, RZ, R73 ;  /* 0x000000ffff9d7224 */ /* 0x000fc400078e0049 */
[----:B------:R-:W-:Y:S01]  /*18d0*/  IMAD.MOV.U32 R159, RZ, RZ, R75 ;  /* 0x000000ffff9f7224 */ /* 0x000fe200078e004b */
[----:B------:R0:W-:Y:S01]  /*18e0*/  STL [R1+0x60], R48 ;  /* 0x0000603001007387 */ /* 0x0001e20000100800 */
[----:B------:R-:W-:Y:S02]  /*18f0*/  IMAD.MOV.U32 R216, RZ, RZ, R76 ;  /* 0x000000ffffd87224 */ /* 0x000fe400078e004c */
[----:B------:R-:W-:Y:S01]  /*1900*/  IMAD.MOV.U32 R161, RZ, RZ, R77 ;  /* 0x000000ffffa17224 */ /* 0x000fe200078e004d */
[----:B------:R-:W-:Y:S01]  /*1910*/  STL [R1+0x2b8], R160 ;  /* 0x0002b8a001007387 */ /* 0x000fe20000100800 */
[----:B------:R-:W-:Y:S02]  /*1920*/  IMAD.MOV.U32 R162, RZ, RZ, R78 ;  /* 0x000000ffffa27224 */ /* 0x000fe400078e004e */
[----:B------:R-:W-:Y:S02]  /*1930*/  IMAD.MOV.U32 R163, RZ, RZ, R79 ;  /* 0x000000ffffa37224 */ /* 0x000fe400078e004f */
[----:B------:R-:W-:-:S02]  /*1940*/  IMAD.MOV.U32 R164, RZ, RZ, R80 ;  /* 0x000000ffffa47224 */ /* 0x000fc400078e0050 */
[----:B------:R-:W-:Y:S02]  /*1950*/  IMAD.MOV.U32 R165, RZ, RZ, R81 ;  /* 0x000000ffffa57224 */ /* 0x000fe400078e0051 */
[----:B------:R-:W-:Y:S02]  /*1960*/  IMAD.MOV.U32 R166, RZ, RZ, R82 ;  /* 0x000000ffffa67224 */ /* 0x000fe400078e0052 */
[----:B------:R-:W-:Y:S02]  /*1970*/  IMAD.MOV.U32 R168, RZ, RZ, R84 ;  /* 0x000000ffffa87224 */ /* 0x000fe400078e0054 */
        /* <DEDUP_REMOVED lines=47> */
[----:B---3--:R-:W-:Y:S02]  /*1c70*/  IMAD.MOV.U32 R17, RZ, RZ, R138 ;  /* 0x000000ffff117224 */ /* 0x008fe400078e008a */
        /* <DEDUP_REMOVED lines=9> */
[----:B--2---:R-:W-:Y:S02]  /*1d10*/  IMAD.MOV.U32 R5, RZ, RZ, R149 ;  /* 0x000000ffff057224 */ /* 0x004fe400078e0095 */
[----:B------:R-:W-:Y:S02]  /*1d20*/  IMAD.MOV.U32 R4, RZ, RZ, R150 ;  /* 0x000000ffff047224 */ /* 0x000fe400078e0096 */
[----:B------:R-:W-:Y:S02]  /*1d30*/  IMAD.MOV.U32 R0, RZ, RZ, R151 ;  /* 0x000000ffff007224 */ /* 0x000fe400078e0097 */
[----:B0-----:R-:W-:-:S06]  /*1d40*/  WARPGROUP.ARRIVE ;  /* 0x00000000000079c5 */ /* 0x001fcc0000000000 */
[----:B------:R-:W-:Y:S03]  /*1d50*/  HGMMA.64x256x16.F32.BF16 R24, gdesc[UR4], RZ, !UPT, gsb0 ;  /* 0x03e00000041879f0 */ /* 0x000fe6000c0018ff */
[----:B------:R-:W-:Y:S02]  /*1d60*/  WARPGROUP.DEPBAR.LE gsb0, 0x0 ;  /* 0x00008000000079c5 */ /* 0x000fe40000010000 */
[----:B------:R-:W-:Y:S04]  /*1d70*/  STL.64 [R1+0x2b0], R150 ;  /* 0x0002b09601007387 */ /* 0x000fe80000100a00 */
        /* <DEDUP_REMOVED lines=20> */
[----:B------:R0:W-:Y:S04]  /*1ec0*/  STL.64 [R1+0x208], R108 ;  /* 0x0002086c01007387 */ /* 0x0001e80000100a00 */
[----:B0-----:R-:W2:Y:S04]  /*1ed0*/  LDL.LU R108, [R1] ;  /* 0x00000000016c7983 */ /* 0x001ea80000300800 */
[----:B------:R-:W2:Y:S04]  /*1ee0*/  LDL.LU R109, [R1+0x4] ;  /* 0x00000400016d7983 */ /* 0x000ea80000300800 */
        /* <DEDUP_REMOVED lines=22> */
[----:B------:R-:W2:Y:S01]  /*2050*/  LDL.LU R132, [R1+0x60] ;  /* 0x0000600001847983 */ /* 0x000ea20000300800 */
[----:B------:R-:W-:Y:S01]  /*2060*/  IMAD.MOV.U32 R133, RZ, RZ, R235 ;  /* 0x000000ffff857224 */ /* 0x000fe200078e00eb */
[----:B------:R-:W-:Y:S01]  /*2070*/  MOV R136, R232 ;  /* 0x000000e800887202 */ /* 0x000fe20000000f00 */
[----:B------:R-:W-:Y:S01]  /*2080*/  IMAD.MOV.U32 R134, RZ, RZ, R234 ;  /* 0x000000ffff867224 */ /* 0x000fe200078e00ea */
[----:B------:R-:W-:Y:S01]  /*2090*/  MOV R145, R223 ;  /* 0x000000df00917202 */ /* 0x000fe20000000f00 */
[----:B------:R-:W-:Y:S01]  /*20a0*/  IMAD.MOV.U32 R135, RZ, RZ, R233 ;  /* 0x000000ffff877224 */ /* 0x000fe200078e00e9 */
[----:B------:R-:W-:Y:S01]  /*20b0*/  MOV R235, R0 ;  /* 0x0000000000eb7202 */ /* 0x000fe20000000f00 */
[----:B------:R-:W-:Y:S01]  /*20c0*/  IMAD.MOV.U32 R137, RZ, RZ, R231 ;  /* 0x000000ffff897224 */ /* 0x000fe200078e00e7 */
[----:B------:R-:W-:Y:S01]  /*20d0*/  UIADD3 UR4, UR10, 0x2, URZ ;  /* 0x000000020a047890 */ /* 0x000fe2000fffe03f */
[----:B------:R-:W-:Y:S01]  /*20e0*/  IMAD.MOV.U32 R138, RZ, RZ, R230 ;  /* 0x000000ffff8a7224 */ /* 0x000fe200078e00e6 */
[----:B------:R-:W-:Y:S01]  /*20f0*/  UIADD3 UR6, UR11, 0x2, URZ ;  /* 0x000000020b067890 */ /* 0x000fe2000fffe03f */
[----:B------:R-:W-:Y:S01]  /*2100*/  IMAD.MOV.U32 R139, RZ, RZ, R229 ;  /* 0x000000ffff8b7224 */ /* 0x000fe200078e00e5 */
[----:B------:R-:W-:Y:S01]  /*2110*/  UMOV UR5, 0x80000020 ;  /* 0x8000002000057882 */ /* 0x000fe20000000000 */
[----:B------:R-:W-:Y:S01]  /*2120*/  IMAD.MOV.U32 R140, RZ, RZ, R228 ;  /* 0x000000ffff8c7224 */ /* 0x000fe200078e00e4 */
[----:B------:R-:W-:Y:S01]  /*2130*/  UMOV UR7, 0x80000020 ;  /* 0x8000002000077882 */ /* 0x000fe20000000000 */
[----:B------:R-:W-:-:S02]  /*2140*/  IMAD.MOV.U32 R141, RZ, RZ, R227 ;  /* 0x000000ffff8d7224 */ /* 0x000fc400078e00e3 */
[----:B------:R-:W-:Y:S01]  /*2150*/  IMAD.MOV.U32 R142, RZ, RZ, R226 ;  /* 0x000000ffff8e7224 */ /* 0x000fe200078e00e2 */
[----:B------:R-:W-:Y:S01]  /*2160*/  MOV R226, R12 ;  /* 0x0000000c00e27202 */ /* 0x000fe20000000f00 */
[----:B------:R-:W-:Y:S02]  /*2170*/  IMAD.MOV.U32 R143, RZ, RZ, R225 ;  /* 0x000000ffff8f7224 */ /* 0x000fe400078e00e1 */
[----:B------:R-:W-:Y:S02]  /*2180*/  IMAD.MOV.U32 R144, RZ, RZ, R224 ;  /* 0x000000ffff907224 */ /* 0x000fe400078e00e0 */
[----:B------:R-:W-:Y:S02]  /*2190*/  IMAD.MOV.U32 R146, RZ, RZ, R222 ;  /* 0x000000ffff927224 */ /* 0x000fe400078e00de */
[----:B------:R-:W-:Y:S02]  /*21a0*/  IMAD.MOV.U32 R147, RZ, RZ, R221 ;  /* 0x000000ffff937224 */ /* 0x000fe400078e00dd */
[----:B------:R-:W-:-:S02]  /*21b0*/  IMAD.MOV.U32 R148, RZ, RZ, R220 ;  /* 0x000000ffff947224 */ /* 0x000fc400078e00dc */
[----:B------:R-:W-:Y:S02]  /*21c0*/  IMAD.MOV.U32 R149, RZ, RZ, R219 ;  /* 0x000000ffff957224 */ /* 0x000fe400078e00db */
[----:B------:R-:W-:Y:S02]  /*21d0*/  IMAD.MOV.U32 R150, RZ, RZ, R218 ;  /* 0x000000ffff967224 */ /* 0x000fe400078e00da */
[----:B------:R-:W-:Y:S01]  /*21e0*/  IMAD.MOV.U32 R151, RZ, RZ, R217 ;  /* 0x000000ffff977224 */ /* 0x000fe200078e00d9 */
[----:B------:R-:W-:Y:S01]  /*21f0*/  MOV R217, R22 ;  /* 0x0000001600d97202 */ /* 0x000fe20000000f00 */
        /* <DEDUP_REMOVED lines=17> */
[----:B------:R-:W-:-:S06]  /*2310*/  IMAD.MOV.U32 R234, RZ, RZ, R4 ;  /* 0x000000ffffea7224 */ /* 0x000fcc00078e0004 */
[----:B--2---:R-:W-:-:S06]  /*2320*/  WARPGROUP.ARRIVE ;  /* 0x00000000000079c5 */ /* 0x004fcc0000000000 */
[----:B------:R-:W-:Y:S03]  /*2330*/  HGMMA.64x256x16.F32.BF16 R108, gdesc[UR4], R108, gsb0 ;  /* 0x03e00000046c79f0 */ /* 0x000fe6000800186c */
[----:B------:R-:W-:Y:S02]  /*2340*/  WARPGROUP.DEPBAR.LE gsb0, 0x0 ;  /* 0x00008000000079c5 */ /* 0x000fe40000010000 */
[----:B------:R-:W-:Y:S04]  /*2350*/  STL.64 [R1], R108 ;  /* 0x0000006c01007387 */ /* 0x000fe80000100a00 */
        /* <DEDUP_REMOVED lines=63> */
[----:B0-----:R1:W5:Y:S04]  /*2750*/  LDL.LU R160, [R1+0x2b8] ;  /* 0x0002b80001a07983 */ /* 0x0013680000300800 */
[----:B------:R-:W2:Y:S04]  /*2760*/  LDL.LU.64 R150, [R1+0x2b0] ;  /* 0x0002b00001967983 */ /* 0x000ea80000300a00 */
        /* <DEDUP_REMOVED lines=20> */
[----:B------:R-:W2:Y:S01]  /*28b0*/  LDL.LU.64 R108, [R1+0x208] ;  /* 0x00020800016c7983 */ /* 0x000ea20000300a00 */
[----:B------:R-:W-:Y:S01]  /*28c0*/  UIADD3 UR4, UR10, 0x202, URZ ;  /* 0x000002020a047890 */ /* 0x000fe2000fffe03f */
[----:B------:R-:W-:Y:S01]  /*28d0*/  UMOV UR5, 0x80000020 ;  /* 0x8000002000057882 */ /* 0x000fe20000000000 */
[----:B--2---:R-:W-:-:S07]  /*28e0*/  WARPGROUP.ARRIVE ;  /* 0x00000000000079c5 */ /* 0x004fce0000000000 */
[----:B------:R-:W-:Y:S03]  /*28f0*/  HGMMA.64x256x16.F32.BF16 R24, gdesc[UR4], R24, gsb0 ;  /* 0x03e00000041879f0 */ /* 0x000fe60008001818 */
[----:B------:R-:W-:Y:S02]  /*2900*/  WARPGROUP.DEPBAR.LE gsb0, 0x0 ;  /* 0x00008000000079c5 */ /* 0x000fe40000010000 */
[----:B-1----:R-:W-:Y:S05]  /*2910*/  @!P1 BRA `(.L_x_18) ;  /* 0x0000002000909947 */ /* 0x002fea0003800000 */
[----:B------:R-:W-:Y:S02]  /*2920*/  UIADD3 UR4, UR39, 0x1, URZ ;  /* 0x0000000127047890 */ /* 0x000fe4000fffe03f */
[----:B------:R-:W-:Y:S02]  /*2930*/  UMOV UR11, UR39 ;  /* 0x00000027000b7c82 */ /* 0x000fe40008000000 */
[----:B------:R-:W-:-:S04]  /*2940*/  UISETP.NE.AND UP0, UPT, UR4, 0x7, UPT ;  /* 0x000000070400788c */ /* 0x000fc8000bf05270 */
[----:B------:R-:W-:Y:S02]  /*2950*/  USEL UR5, URZ, 0x1, UP0 ;  /* 0x000000013f057887 */ /* 0x000fe40008000000 */
[----:B------:R-:W-:Y:S02]  /*2960*/  USEL UR10, UR4, URZ, UP0 ;  /* 0x0000003f040a7287 */ /* 0x000fe40008000000 */
[----:B------:R-:W-:-:S06]  /*2970*/  ULOP3.LUT UR5, UR38, UR5, URZ, 0x3c, !UPT ;  /* 0x0000000526057292 */ /* 0x000fcc000f8e3c3f */
[----:B------:R-:W-:-:S07]  /*2980*/  IMAD.U32 R0, RZ, RZ, UR5 ;  /* 0x00000005ff007e24 */ /* 0x000fce000f8e00ff */
.L_x_25:
[----:B------:R-:W-:Y:S05]  /*2990*/  @!P0 BRA `(.L_x_19) ;  /* 0x0000000000048947 */ /* 0x000fea0003800000 */
[----:B------:R-:W-:Y:S01]  /*29a0*/  BPT.TRAP 0x1 ;  /* 0x000000040000795c */ /* 0x000fe20000300000 */
.L_x_19:
[----:B------:R-:W0:Y:S01]  /*29b0*/  S2UR UR5, SR_CgaCtaId ;  /* 0x00000000000579c3 */ /* 0x000e220000008800 */
[----:B------:R-:W-:Y:S01]  /*29c0*/  UMOV UR4, 0x400 ;  /* 0x0000040000047882 */ /* 0x000fe20000000000 */
[----:B------:R-:W-:Y:S01]  /*29d0*/  SHF.L.U32 R4, R0, 0x1f, RZ ;  /* 0x0000001f00047819 */ /* 0x000fe200000006ff */
[----:B0-----:R-:W-:-:S04]  /*29e0*/  ULEA UR14, UR5, UR4, 0x18 ;  /* 0x00000004050e7291 */ /* 0x001fc8000f8ec03f */
[----:B------:R-:W-:-:S09]  /*29f0*/  ULEA UR4, UR10, UR14, 0x3 ;  /* 0x0000000e0a047291 */ /* 0x000fd2000f8e183f */
[----:B------:R0:W1:Y:S01]  /*2a00*/  SYNCS.PHASECHK.TRANS64.TRYWAIT P1, [UR4], R4 ;  /* 0x00000004ff0075a7 */ /* 0x0000620008020144 */
[----:B------:R-:W-:Y:S05]  /*2a10*/  @!P0 BRA `(.L_x_20) ;  /* 0x0000000000048947 */ /* 0x000fea0003800000 */
[----:B------:R-:W-:Y:S01]  /*2a20*/  BPT.TRAP 0x1 ;  /* 0x000000040000795c */ /* 0x000fe20000300000 */
.L_x_20:
[----:B-1----:R-:W-:Y:S05]  /*2a30*/  @P1 BRA `(.L_x_21) ;  /* 0x0000000000081947 */ /* 0x002fea0003800000 */
[----:B------:R-:W1:Y:S02]  /*2a40*/  SYNCS.PHASECHK.TRANS64.TRYWAIT P1, [UR4], R4 ;  /* 0x00000004ff0075a7 */ /* 0x000e640008020144 */
[----:B-1----:R-:W-:Y:S05]  /*2a50*/  @!P1 BRA `(.L_x_22) ;  /* 0x0000014c00a09947 */ /* 0x002fea0003800000 */
.L_x_21:
        /* <DEDUP_REMOVED lines=64> */
[----:B--2---:R-:W2:Y:S04]  /*2e60*/  LDL.LU.64 R24, [R1] ;  /* 0x0000000001187983 */ /* 0x004ea80000300a00 */
        /* <DEDUP_REMOVED lines=63> */
[----:B------:R-:W-:-:S02]  /*3260*/  ULEA UR12, UR10, UR8, 0xa ;  /* 0x000000080a0c7291 */ /* 0x000fc4000f8e503f */
[----:B------:R-:W-:Y:S01]  /*3270*/  ULEA UR13, UR10, UR9, 0xa ;  /* 0x000000090a0d7291 */ /* 0x000fe2000f8e503f */
[----:B------:R-:W-:Y:S01]  /*3280*/  UMOV UR5, 0x80000020 ;  /* 0x8000002000057882 */ /* 0x000fe20000000000 */
[----:B------:R-:W-:-:S03]  /*3290*/  UMOV UR7, 0x80000020 ;  /* 0x8000002000077882 */ /* 0x000fc60000000000 */
[----:B------:R-:W-:Y:S02]  /*32a0*/  UMOV UR4, UR12 ;  /* 0x0000000c00047c82 */ /* 0x000fe40008000000 */
[----:B------:R-:W-:Y:S01]  /*32b0*/  UMOV UR6, UR13 ;  /* 0x0000000d00067c82 */ /* 0x000fe20008000000 */
[----:B--2---:R-:W-:-:S06]  /*32c0*/  WARPGROUP.ARRIVE ;  /* 0x00000000000079c5 */ /* 0x004fcc0000000000 */
[----:B------:R-:W-:Y:S03]  /*32d0*/  HGMMA.64x256x16.F32.BF16 R24, gdesc[UR4], R24, gsb0 ;  /* 0x03e00000041879f0 */ /* 0x000fe60008001818 */
[----:B------:R-:W-:Y:S02]  /*32e0*/  WARPGROUP.DEPBAR.LE gsb0, 0x0 ;  /* 0x00008000000079c5 */ /* 0x000fe40000010000 */
[----:B------:R-:W-:Y:S01]  /*32f0*/  STL.64 [R1], R24 ;  /* 0x0000001801007387 */ /* 0x000fe20000100a00 */
[----:B-1----:R-:W-:Y:S01]  /*3300*/  IMAD.MOV.U32 R5, RZ, RZ, R150 ;  /* 0x000000ffff057224 */ /* 0x002fe200078e0096 */
[----:B------:R-:W-:Y:S01]  /*3310*/  MOV R10, R145 ;  /* 0x00000091000a7202 */ /* 0x000fe20000000f00 */
[----:B0-----:R-:W-:Y:S01]  /*3320*/  IMAD.MOV.U32 R4, RZ, RZ, R151 ;  /* 0x000000ffff047224 */ /* 0x001fe200078e0097 */
        /* <DEDUP_REMOVED lines=44> */
[----:B------:R0:W-:Y:S01]  /*35f0*/  STL.64 [R1+0x60], R48 ;  /* 0x0000603001007387 */ /* 0x0001e20000100a00 */
[----:B------:R-:W-:-:S02]  /*3600*/  IMAD.MOV.U32 R209, RZ, RZ, R125 ;  /* 0x000000ffffd17224 */ /* 0x000fc400078e007d */
[----:B------:R-:W-:Y:S01]  /*3610*/  IMAD.MOV.U32 R206, RZ, RZ, R122 ;  /* 0x000000ffffce7224 */ /* 0x000fe200078e007a */
[----:B------:R-:W2:Y:S01]  /*3620*/  LDL.LU.64 R150, [R1+0x4b8] ;  /* 0x0004b80001967983 */ /* 0x000ea20000300a00 */
[----:B------:R-:W-:Y:S02]  /*3630*/  IMAD.MOV.U32 R207, RZ, RZ, R123 ;  /* 0x000000ffffcf7224 */ /* 0x000fe400078e007b */
[----:B------:R-:W-:Y:S01]  /*3640*/  IMAD.MOV.U32 R204, RZ, RZ, R120 ;  /* 0x000000ffffcc7224 */ /* 0x000fe200078e0078 */
[----:B------:R-:W2:Y:S01]  /*3650*/  LDL.LU.64 R148, [R1+0x4b0] ;  /* 0x0004b00001947983 */ /* 0x000ea20000300a00 */
[----:B------:R-:W-:Y:S02]  /*3660*/  IMAD.MOV.U32 R202, RZ, RZ, R118 ;  /* 0x000000ffffca7224 */ /* 0x000fe400078e0076 */
[----:B------:R-:W-:Y:S01]  /*3670*/  IMAD.MOV.U32 R203, RZ, RZ, R119 ;  /* 0x000000ffffcb7224 */ /* 0x000fe200078e0077 */
[----:B------:R-:W2:Y:S01]  /*3680*/  LDL.LU.64 R146, [R1+0x4a8] ;  /* 0x0004a80001927983 */ /* 0x000ea20000300a00 */
        /* <DEDUP_REMOVED lines=108> */
[----:B0-----:R-:W2:Y:S04]  /*3d50*/  LDL.LU.64 R48, [R1+0x320] ;  /* 0x0003200001307983 */ /* 0x001ea80000300a00 */
        /* <DEDUP_REMOVED lines=13> */
[----:B------:R-:W-:-:S02]  /*3e30*/  UMOV UR5, 0x80000020 ;  /* 0x8000002000057882 */ /* 0x000fc40000000000 */
[----:B-----5:R-:W-:Y:S01]  /*3e40*/  STL [R1+0x2b8], R160 ;  /* 0x0002b8a001007387 */ /* 0x020fe20000100800 */
[----:B--2---:R-:W-:-:S06]  /*3e50*/  WARPGROUP.ARRIVE ;  /* 0x00000000000079c5 */ /* 0x004fcc0000000000 */
[----:B------:R-:W-:Y:S03]  /*3e60*/  HGMMA.64x256x16.F32.BF16 R24, gdesc[UR4], R24, gsb0 ;  /* 0x03e00000041879f0 */ /* 0x000fe60008001818 */
        /* <DEDUP_REMOVED lines=56> */
[----:B------:R-:W-:Y:S01]  /*41f0*/  MOV R231, R8 ;  /* 0x0000000800e77202 */ /* 0x000fe20000000f00 */
[----:B------:R-:W-:-:S02]  /*4200*/  IMAD.MOV.U32 R139, RZ, RZ, R230 ;  /* 0x000000ffff8b7224 */ /* 0x000fc400078e00e6 */
[----:B------:R-:W-:Y:S02]  /*4210*/  IMAD.MOV.U32 R140, RZ, RZ, R229 ;  /* 0x000000ffff8c7224 */ /* 0x000fe400078e00e5 */
[----:B------:R-:W-:Y:S02]  /*4220*/  IMAD.MOV.U32 R141, RZ, RZ, R228 ;  /* 0x000000ffff8d7224 */ /* 0x000fe400078e00e4 */
[----:B------:R-:W-:Y:S02]  /*4230*/  IMAD.MOV.U32 R142, RZ, RZ, R227 ;  /* 0x000000ffff8e7224 */ /* 0x000fe400078e00e3 */
[----:B------:R-:W-:Y:S02]  /*4240*/  IMAD.MOV.U32 R144, RZ, RZ, R225 ;  /* 0x000000ffff907224 */ /* 0x000fe400078e00e1 */
[----:B------:R-:W-:Y:S02]  /*4250*/  IMAD.MOV.U32 R145, RZ, RZ, R224 ;  /* 0x000000ffff917224 */ /* 0x000fe400078e00e0 */
        /* <DEDUP_REMOVED lines=24> */
[----:B------:R-:W-:Y:S02]  /*43e0*/  UIADD3 UR4, UR12, 0x2, URZ ;  /* 0x000000020c047890 */ /* 0x000fe4000fffe03f */
[----:B------:R-:W-:Y:S01]  /*43f0*/  UIADD3 UR6, UR13, 0x2, URZ ;  /* 0x000000020d067890 */ /* 0x000fe2000fffe03f */
[----:B------:R-:W-:Y:S01]  /*4400*/  UMOV UR5, 0x80000020 ;  /* 0x8000002000057882 */ /* 0x000fe20000000000 */
[----:B------:R-:W-:Y:S01]  /*4410*/  UMOV UR7, 0x80000020 ;  /* 0x8000002000077882 */ /* 0x000fe20000000000 */
        /* <DEDUP_REMOVED lines=96> */
[----:B------:R-:W-:Y:S01]  /*4a20*/  BPT.TRAP 0x1 ;  /* 0x000000040000795c */ /* 0x000fe20000300000 */
.L_x_23:
[----:B------:R-:W-:Y:S02]  /*4a30*/  UISETP.GT.U32.AND UP0, UPT, UR40, 0x1, UPT ;  /* 0x000000012800788c */ /* 0x000fe4000bf04070 */
[----:B------:R-:W-:-:S04]  /*4a40*/  ULEA UR4, UR11, UR14, 0x3 ;  /* 0x0000000e0b047291 */ /* 0x000fc8000f8e183f */
[----:B------:R-:W-:Y:S01]  /*4a50*/  UIADD3 UR4, UR4, 0x38, URZ ;  /* 0x0000003804047890 */ /* 0x000fe2000fffe03f */
[----:B------:R-:W-:-:S03]  /*4a60*/  PLOP3.LUT P1, PT, PT, PT, UP0, 0x80, 0x0 ;  /* 0x000000000000781c */ /* 0x000fc60003f2f008 */
[----:B------:R-:W-:-:S09]  /*4a70*/  UPRMT UR4, URZ, 0x654, UR4 ;  /* 0x000006543f047896 */ /* 0x000fd20008000004 */
[----:B------:R-:W-:Y:S01]  /*4a80*/  SYNCS.ARRIVE.TRANS64.RED.A1T0 RZ, [UR4], RZ ;  /* 0x000000ffffff79a7 */ /* 0x000fe20008100404 */
[----:B------:R-:W-:Y:S05]  /*4a90*/  @P1 BRA `(.L_x_24) ;  /* 0x0000000000041947 */ /* 0x000fea0003800000 */
[----:B------:R-:W-:Y:S01]  /*4aa0*/  BPT.TRAP 0x1 ;  /* 0x000000040000795c */ /* 0x000fe20000300000 */
.L_x_24:
[----:B------:R-:W-:Y:S01]  /*4ab0*/  UIADD3 UR10, UR10, 0x1, URZ ;  /* 0x000000010a0a7890 */ /* 0x000fe2000fffe03f */
[C---:B------:R-:W-:Y:S01]  /*4ac0*/  ISETP.GT.AND P1, PT, R3.reuse, 0x1, PT ;  /* 0x000000010300780c */ /* 0x040fe20003f24270 */
[----:B------:R-:W-:Y:S01]  /*4ad0*/  UIADD3 UR11, UR11, 0x1, URZ ;  /* 0x000000010b0b7890 */ /* 0x000fe2000fffe03f */
[----:B------:R-:W-:Y:S01]  /*4ae0*/  VIADD R3, R3, 0xffffffff ;  /* 0xffffffff03037836 */ /* 0x000fe20000000000 */
[----:B------:R-:W-:Y:S02]  /*4af0*/  UISETP.NE.AND UP0, UPT, UR10, 0x7, UPT ;  /* 0x000000070a00788c */ /* 0x000fe4000bf05270 */
[----:B------:R-:W-:Y:S02]  /*4b00*/  UISETP.NE.AND UP1, UPT, UR11, 0x7, UPT ;  /* 0x000000070b00788c */ /* 0x000fe4000bf25270 */
[----:B------:R-:W-:Y:S02]  /*4b10*/  USEL UR4, URZ, 0x1, UP0 ;  /* 0x000000013f047887 */ /* 0x000fe40008000000 */
[----:B------:R-:W-:-:S02]  /*4b20*/  USEL UR10, UR10, URZ, UP0 ;  /* 0x0000003f0a0a7287 */ /* 0x000fc40008000000 */
[----:B------:R-:W-:Y:S02]  /*4b30*/  USEL UR11, UR11, URZ, UP1 ;  /* 0x0000003f0b0b7287 */ /* 0x000fe40008800000 */
[----:B------:R-:W-:Y:S01]  /*4b40*/  LOP3.LUT R0, R0, UR4, RZ, 0x3c, !PT ;  /* 0x0000000400007c12 */ /* 0x000fe2000f8e3cff */
[----:B------:R-:W-:Y:S09]  /*4b50*/  @P1 BRA `(.L_x_25) ;  /* 0xffffffdc008c1947 */ /* 0x000ff2000383ffff */
.L_x_18:
[----:B------:R-:W0:Y:S02]  /*4b60*/  LDC R0, c[0x0][0x28c] ;  /* 0x0000a300ff007b82 */ /* 0x000e240000000800 */
[----:B0-----:R-:W-:-:S13]  /*4b70*/  ISETP.GE.AND P1, PT, R0, 0x1, PT ;  /* 0x000000010000780c */ /* 0x001fda0003f26270 */
[----:B------:R-:W-:Y:S05]  /*4b80*/  @!P1 BRA `(.L_x_26) ;  /* 0x0000000000549947 */ /* 0x000fea0003800000 */
[----:B------:R-:W-:Y:S05]  /*4b90*/  @!P0 BRA `(.L_x_27) ;  /* 0x0000000000048947 */ /* 0x000fea0003800000 */
[----:B------:R-:W-:Y:S01]  /*4ba0*/  BPT.TRAP 0x1 ;  /* 0x000000040000795c */ /* 0x000fe20000300000 */
.L_x_27:
[----:B------:R-:W-:Y:S01]  /*4bb0*/  UISETP.LT.AND UP0, UPT, UR44, 0x1, UPT ;  /* 0x000000012c00788c */ /* 0x000fe2000bf01270 */
[----:B------:R-:W0:Y:S03]  /*4bc0*/  S2UR UR7, SR_CgaCtaId ;  /* 0x00000000000779c3 */ /* 0x000e260000008800 */
[----:B------:R-:W-:Y:S02]  /*4bd0*/  USEL UR6, UR44, 0x1, UP0 ;  /* 0x000000012c067887 */ /* 0x000fe40008000000 */
[----:B------:R-:W-:Y:S02]  /*4be0*/  UISETP.GT.U32.AND UP0, UPT, UR40, 0x1, UPT ;  /* 0x000000012800788c */ /* 0x000fe4000bf04070 */
[----:B------:R-:W-:-:S04]  /*4bf0*/  UIADD3 UR6, UR39, UR44, -UR6 ;  /* 0x0000002c27067290 */ /* 0x000fc8000fffe806 */
[----:B------:R-:W-:Y:S01]  /*4c00*/  UIMAD.WIDE.U32 UR4, UR6, 0x24924925, URZ ;  /* 0x24924925060478a5 */ /* 0x000fe2000f8e003f */
[----:B------:R-:W-:-:S03]  /*4c10*/  PLOP3.LUT P0, PT, PT, PT, UP0, 0x80, 0x0 ;  /* 0x000000000000781c */ /* 0x000fc60003f0f008 */
[----:B------:R-:W-:-:S04]  /*4c20*/  UIADD3 UR4, UR6, -UR5, URZ ;  /* 0x8000000506047290 */ /* 0x000fc8000fffe03f */
[----:B------:R-:W-:-:S03]  /*4c30*/  ULEA.HI UR4, UR4, UR5, URZ, 0x1f ;  /* 0x0000000504047291 */ /* 0x000fc6000f8ff83f */
[----:B------:R-:W-:Y:S01]  /*4c40*/  UMOV UR5, 0x400 ;  /* 0x0000040000057882 */ /* 0x000fe20000000000 */
[----:B------:R-:W-:Y:S02]  /*4c50*/  USHF.R.U32.HI UR4, URZ, 0x2, UR4 ;  /* 0x000000023f047899 */ /* 0x000fe40008011604 */
[----:B0-----:R-:W-:Y:S02]  /*4c60*/  ULEA UR5, UR7, UR5, 0x18 ;  /* 0x0000000507057291 */ /* 0x001fe4000f8ec03f */
[----:B------:R-:W-:-:S04]  /*4c70*/  UIMAD UR4, UR4, -0x7, UR6 ;  /* 0xfffffff9040478a4 */ /* 0x000fc8000f8e0206 */
[----:B------:R-:W-:-:S04]  /*4c80*/  ULEA UR4, UR4, UR5, 0x3 ;  /* 0x0000000504047291 */ /* 0x000fc8000f8e183f */
[----:B------:R-:W-:-:S04]  /*4c90*/  UIADD3 UR4, UR4, 0x38, URZ ;  /* 0x0000003804047890 */ /* 0x000fc8000fffe03f */
[----:B------:R-:W-:-:S09]  /*4ca0*/  UPRMT UR4, URZ, 0x654, UR4 ;  /* 0x000006543f047896 */ /* 0x000fd20008000004 */
[----:B------:R-:W-:Y:S01]  /*4cb0*/  SYNCS.ARRIVE.TRANS64.RED.A1T0 RZ, [UR4], RZ ;  /* 0x000000ffffff79a7 */ /* 0x000fe20008100404 */
[----:B------:R-:W-:Y:S05]  /*4cc0*/  @P0 BRA `(.L_x_26) ;  /* 0x0000000000040947 */ /* 0x000fea0003800000 */
[----:B------:R-:W-:Y:S01]  /*4cd0*/  BPT.TRAP 0x1 ;  /* 0x000000040000795c */ /* 0x000fe20000300000 */
.L_x_26:
[----:B------:R-:W0:Y:S01]  /*4ce0*/  S2R R8, SR_TID.X ;  /* 0x0000000000087919 */ /* 0x000e220000002100 */
[----:B-----5:R-:W-:Y:S01]  /*4cf0*/  LOP3.LUT R4, R160, 0x1, RZ, 0xc0, !PT ;  /* 0x00000001a0047812 */ /* 0x020fe200078ec0ff */
[----:B------:R-:W-:Y:S01]  /*4d00*/  USHF.R.S32.HI UR10, URZ, 0x1f, UR43 ;  /* 0x0000001f3f0a7899 */ /* 0x000fe2000801142b */
[----:B------:R-:W-:Y:S01]  /*4d10*/  MOV R19, 0x6540 ;  /* 0x0000654000137802 */ /* 0x000fe20000000f00 */
[----:B------:R-:W-:Y:S01]  /*4d20*/  ULDC.64 UR8, c[0x0][0x5d0] ;  /* 0x0001740000087ab9 */ /* 0x000fe20000000a00 */
[----:B------:R-:W-:Y:S01]  /*4d30*/  UIMAD.WIDE UR6, UR41, 0x100, URZ ;  /* 0x00000100290678a5 */ /* 0x000fe2000f8e023f */
[----:B------:R-:W-:Y:S01]  /*4d40*/  IMAD.SHL.U32 R3, R4, 0x40, RZ ;  /* 0x0000004004037824 */ /* 0x000fe200078e00ff */
[----:B------:R-:W-:Y:S02]  /*4d50*/  UIMAD UR4, UR10, UR8, URZ ;  /* 0x000000080a0472a4 */ /* 0x000fe4000f8e023f */
[----:B------:R-:W-:Y:S01]  /*4d60*/  IMAD.U32 R6, RZ, RZ, UR8 ;  /* 0x00000008ff067e24 */ /* 0x000fe2000f8e00ff */
[----:B------:R-:W-:Y:S01]  /*4d70*/  USHF.L.U32 UR41, UR41, 0x8, URZ ;  /* 0x0000000829297899 */ /* 0x000fe2000800063f */
[----:B------:R-:W-:Y:S01]  /*4d80*/  ULDC UR8, c[0x0][0x288] ;  /* 0x0000a20000087ab9 */ /* 0x000fe20000000800 */
[----:B------:R-:W-:-:S02]  /*4d90*/  UIMAD UR4, UR43, UR9, UR4 ;  /* 0x000000092b0472a4 */ /* 0x000fc4000f8e0204 */
[----:B------:R-:W-:Y:S01]  /*4da0*/  UIADD3 UR39, UR44, UR39, URZ ;  /* 0x000000272c277290 */ /* 0x000fe2000fffe03f */
[----:B------:R-:W-:Y:S01]  /*4db0*/  ULDC UR9, c[0x0][0x284] ;  /* 0x0000a10000097ab9 */ /* 0x000fe20000000800 */
[----:B------:R-:W-:Y:S01]  /*4dc0*/  UISETP.GE.U32.AND UP1, UPT, UR44, 0x7, UPT ;  /* 0x000000072c00788c */ /* 0x000fe2000bf26070 */
[----:B------:R-:W-:Y:S01]  /*4dd0*/  IMAD.U32 R17, RZ, RZ, UR9 ;  /* 0x00000009ff117e24 */ /* 0x000fe2000f8e00ff */
[----:B------:R-:W-:-:S04]  /*4de0*/  UISETP.GT.U32.AND UP0, UPT, UR39, 0x6, UPT ;  /* 0x000000062700788c */ /* 0x000fc8000bf04070 */
[----:B------:R-:W-:Y:S01]  /*4df0*/  UISETP.LT.U32.AND UP0, UPT, UR44, 0x7, UP0 ;  /* 0x000000072c00788c */ /* 0x000fe20008701070 */
[C---:B0-----:R-:W-:Y:S01]  /*4e00*/  IMAD.SHL.U32 R18, R8.reuse, 0x2, RZ ;  /* 0x0000000208127824 */ /* 0x041fe200078e00ff */
[----:B------:R-:W-:Y:S02]  /*4e10*/  SHF.R.U32.HI R0, RZ, 0x2, R8 ;  /* 0x00000002ff007819 */ /* 0x000fe40000011608 */
[----:B------:R-:W-:Y:S02]  /*4e20*/  LOP3.LUT R5, R8, 0x60, RZ, 0xc0, !PT ;  /* 0x0000006008057812 */ /* 0x000fe400078ec0ff */
[----:B------:R-:W-:Y:S02]  /*4e30*/  LOP3.LUT R18, R18, 0x6, RZ, 0xc0, !PT ;  /* 0x0000000612127812 */ /* 0x000fe400078ec0ff */
[----:B------:R-:W-:Y:S02]  /*4e40*/  LOP3.LUT R0, R0, 0x7, RZ, 0xc0, !PT ;  /* 0x0000000700007812 */ /* 0x000fe400078ec0ff */
[----:B------:R-:W-:Y:S01]  /*4e50*/  PRMT R18, R18, R19, UR42 ;  /* 0x0000002a12127e16 */ /* 0x000fe20008000013 */
[----:B------:R-:W-:Y:S01]  /*4e60*/  USHF.L.U32 UR42, UR42, 0x8, URZ ;  /* 0x000000082a2a7899 */ /* 0x000fe2000800063f */
[----:B------:R-:W-:-:S02]  /*4e70*/  SHF.R.U32.HI R5, RZ, 0x1, R5 ;  /* 0x00000001ff057819 */ /* 0x000fc40000011605 */
[----:B------:R-:W-:Y:S01]  /*4e80*/  LOP3.LUT R3, R3, 0x40, R0, 0xe2, !PT ;  /* 0x0000004003037812 */ /* 0x000fe200078ee200 */
[----:B------:R-:W-:Y:S01]  /*4e90*/  UISETP.GE.AND UP2, UPT, UR42, UR8, UPT ;  /* 0x000000082a00728c */ /* 0x000fe2000bf46270 */
[----:B------:R-:W-:Y:S02]  /*4ea0*/  SHF.R.S32.HI R19, RZ, 0x1f, R18 ;  /* 0x0000001fff137819 */ /* 0x000fe40000011412 */
[----:B------:R-:W-:Y:S01]  /*4eb0*/  IADD3 R0, RZ, -R5, -R0 ;  /* 0x80000005ff007210 */ /* 0x000fe20007ffe800 */
[----:B------:R-:W-:Y:S01]  /*4ec0*/  UISETP.GE.OR UP2, UPT, UR41, UR9, UP2 ;  /* 0x000000092900728c */ /* 0x000fe20009746670 */
[----:B------:R-:W-:Y:S01]  /*4ed0*/  LOP3.LUT R3, R3, UR6, R5, 0xfe, !PT ;  /* 0x0000000603037c12 */ /* 0x000fe2000f8efe05 */
[----:B------:R-:W-:-:S04]  /*4ee0*/  IMAD.WIDE.U32 R6, R6, UR43, R18 ;  /* 0x0000002b06067c25 */ /* 0x000fc8000f8e0012 */
[----:B------:R-:W-:Y:S01]  /*4ef0*/  IMAD R0, R4, -0x40, R0 ;  /* 0xffffffc004007824 */ /* 0x000fe200078e0200 */
[----:B------:R-:W-:Y:S01]  /*4f00*/  PLOP3.LUT P0, PT, PT, PT, UP2, 0x80, 0x0 ;  /* 0x000000000000781c */ /* 0x000fe20003f0f028 */
[----:B------:R-:W-:Y:S01]  /*4f10*/  VIADD R7, R7, UR4 ;  /* 0x0000000407077c36 */ /* 0x000fe20008000000 */
[----:B------:R-:W-:Y:S01]  /*4f20*/  UIMAD.WIDE.U32 UR4, UR39, 0x24924925, URZ ;  /* 0x24924925270478a5 */ /* 0x000fe2000f8e003f */
[----:B------:R-:W-:Y:S01]  /*4f30*/  IMAD.MOV.U32 R4, RZ, RZ, -0x2 ;  /* 0xfffffffeff047424 */ /* 0x000fe200078e00ff */
[----:B------:R-:W-:Y:S01]  /*4f40*/  IADD3 R17, R17, -UR41, R0 ;  /* 0x8000002911117c10 */ /* 0x000fe2000fffe000 */
[----:B------:R-:W-:Y:S01]  /*4f50*/  UMOV UR41, 0xffffffff ;  /* 0xffffffff00297882 */ /* 0x000fe20000000000 */
[----:B------:R-:W-:Y:S01]  /*4f60*/  LOP3.LUT R0, R8, 0x3, RZ, 0xc0, !PT ;  /* 0x0000000308007812 */ /* 0x000fe200078ec0ff */
[----:B------:R-:W-:-:S04]  /*4f70*/  UIADD3 UR4, UR39, -UR5, URZ ;  /* 0x8000000527047290 */ /* 0x000fc8000fffe03f */
[----:B------:R-:W-:Y:S01]  /*4f80*/  IMAD R0, R0, R4, UR8 ;  /* 0x0000000800007e24 */ /* 0x000fe2000f8e0204 */
[----:B------:R-:W-:Y:S02]  /*4f90*/  USEL UR8, URZ, 0x1, !UP0 ;  /* 0x000000013f087887 */ /* 0x000fe4000c000000 */
[----:B------:R-:W-:Y:S01]  /*4fa0*/  ULEA.HI UR4, UR4, UR5, URZ, 0x1f ;  /* 0x0000000504047291 */ /* 0x000fe2000f8ff83f */
[----:B------:R-:W-:Y:S01]  /*4fb0*/  VIADD R0, R0, -UR42 ;  /* 0x8000002a00007c36 */ /* 0x000fe20008000000 */
[----:B------:R-:W-:Y:S02]  /*4fc0*/  ULOP3.LUT UR38, UR38, UR8, URZ, 0x3c, !UPT ;  /* 0x0000000826267292 */ /* 0x000fe4000f8e3c3f */
[----:B------:R-:W-:-:S04]  /*4fd0*/  USHF.R.U32.HI UR4, URZ, 0x2, UR4 ;  /* 0x000000023f047899 */ /* 0x000fc80008011604 */
[----:B------:R-:W-:Y:S02]  /*4fe0*/  @UP1 ULOP3.LUT UR38, UR38, 0x1, UR4, 0x78, !UPT ;  /* 0x0000000126261892 */ /* 0x000fe4000f8e7804 */
[----:B------:R-:W-:Y:S01]  /*4ff0*/  UIMAD UR39, UR4, -0x7, UR39 ;  /* 0xfffffff9042778a4 */ /* 0x000fe2000f8e0227 */
[----:B------:R-:W-:Y:S11]  /*5000*/  @P0 BRA `(.L_x_28) ;  /* 0x0000010400d80947 */ /* 0x000ff60003800000 */
[----:B------:R-:W-:Y:S01]  /*5010*/  FSETP.NEU.AND P0, PT, R16, RZ, PT ;  /* 0x000000ff1000720b */ /* 0x000fe20003f0d000 */
[----:B------:R-:W-:Y:S01]  /*5020*/  ULDC.64 UR8, c[0x0][0x5c8] ;  /* 0x0001720000087ab9 */ /* 0x000fe20000000a00 */
[----:B------:R-:W-:Y:S01]  /*5030*/  ISETP.GT.AND P3, PT, R17, RZ, PT ;  /* 0x000000ff1100720c */ /* 0x000fe20003f64270 */
[----:B------:R-:W-:Y:S01]  /*5040*/  UIMAD UR4, UR7, UR8, URZ ;  /* 0x00000008070472a4 */ /* 0x000fe2000f8e023f */
[----:B------:R-:W-:Y:S01]  /*5050*/  IMAD.U32 R10, RZ, RZ, UR9 ;  /* 0x00000009ff0a7e24 */ /* 0x000fe2000f8e00ff */
[----:B------:R-:W-:Y:S01]  /*5060*/  BSSY B0, `(.L_x_28) ;  /* 0x0001070000007945 */ /* 0x000fe20003800000 */
[----:B------:R-:W-:Y:S01]  /*5070*/  IMAD.WIDE.U32 R6, R3, UR8, R6 ;  /* 0x0000000803067c25 */ /* 0x000fe2000f8e0006 */
[----:B------:R-:W-:-:S03]  /*5080*/  ISETP.GT.AND P1, PT, R0, RZ, P3 ;  /* 0x000000ff0000720c */ /* 0x000fc60001f24270 */
[----:B------:R-:W-:-:S04]  /*5090*/  IMAD R10, R3, R10, UR4 ;  /* 0x00000004030a7e24 */ /* 0x000fc8000f8e020a */
[----:B------:R-:W-:Y:S01]  /*50a0*/  IMAD.IADD R10, R7, 0x1, R10 ;  /* 0x00000001070a7824 */ /* 0x000fe200078e020a */
[----:B------:R-:W-:Y:S06]  /*50b0*/  @!P0 BRA `(.L_x_29) ;  /* 0x000000b800108947 */ /* 0x000fec0003800000 */
[----:B------:R-:W0:Y:S01]  /*50c0*/  LDC.64 R22, c[0x0][0x5b8] ;  /* 0x00016e00ff167b82 */ /* 0x000e220000000a00 */
[----:B------:R-:W2:Y:S01]  /*50d0*/  LDL.LU R11, [R1] ;  /* 0x00000000010b7983 */ /* 0x000ea20000300800 */
[----:B------:R-:W-:-:S06]  /*50e0*/  ULDC.64 UR4, c[0x0][0x5c0] ;  /* 0x0001700000047ab9 */ /* 0x000fcc0000000a00 */
[----:B------:R-:W1:Y:S08]  /*50f0*/  LDC.64 R14, c[0x0][0x5b0] ;  /* 0x00016c00ff0e7b82 */ /* 0x000e700000000a00 */
[----:B------:R-:W3:Y:S01]  /*5100*/  LDC.64 R12, c[0x0][0x5a8] ;  /* 0x00016a00ff0c7b82 */ /* 0x000ee20000000a00 */
[C---:B0-----:R-:W-:Y:S02]  /*5110*/  IMAD R157, R22.reuse, UR10, RZ ;  /* 0x0000000a169d7c24 */ /* 0x041fe4000f8e02ff */
[----:B------:R-:W-:-:S04]  /*5120*/  IMAD.WIDE.U32 R152, R22, UR43, R18 ;  /* 0x0000002b16987c25 */ /* 0x000fc8000f8e0012 */
[----:B------:R-:W-:Y:S02]  /*5130*/  IMAD R157, R23, UR43, R157 ;  /* 0x0000002b179d7c24 */ /* 0x000fe4000f8e029d */
[----:B-1----:R-:W-:Y:S02]  /*5140*/  IMAD R156, R14, UR7, RZ ;  /* 0x000000070e9c7c24 */ /* 0x002fe4000f8e02ff */
[----:B------:R-:W-:Y:S01]  /*5150*/  IMAD.MOV.U32 R20, RZ, RZ, R152 ;  /* 0x000000ffff147224 */ /* 0x000fe200078e0098 */
[----:B------:R-:W-:Y:S01]  /*5160*/  IADD3 R21, R153, R157, RZ ;  /* 0x0000009d99157210 */ /* 0x000fe20007ffe0ff */
[C---:B------:R-:W-:Y:S02]  /*5170*/  IMAD R156, R3.reuse, R15, R156 ;  /* 0x0000000f039c7224 */ /* 0x040fe400078e029c */
[----:B------:R-:W-:-:S04]  /*5180*/  IMAD.WIDE.U32 R4, R3, R14, R20 ;  /* 0x0000000e03047225 */ /* 0x000fc800078e0014 */
[----:B------:R-:W-:Y:S01]  /*5190*/  IMAD.IADD R5, R5, 0x1, R156 ;  /* 0x0000000105057824 */ /* 0x000fe200078e029c */
[----:B---3--:R-:W-:-:S04]  /*51a0*/  LEA R8, P0, R4, R12, 0x1 ;  /* 0x0000000c04087211 */ /* 0x008fc800078008ff */
[----:B------:R-:W-:-:S05]  /*51b0*/  LEA.HI.X R9, R4, R13, R5, 0x1, P0 ;  /* 0x0000000d04097211 */ /* 0x000fca00000f0c05 */
[----:B------:R-:W3:Y:S01]  /*51c0*/  @P1 LDG.E.LTC128B.U16 R23, desc[UR36][R8.64] ;  /* 0x0000002408171981 */ /* 0x000ee2000c1e1520 */
[----:B------:R-:W-:Y:S01]  /*51d0*/  BSSY B1, `(.L_x_30) ;  /* 0x0000011000017945 */ /* 0x000fe20003800000 */
[----:B---3--:R-:W-:-:S04]  /*51e0*/  IMAD.U32 R4, R23, 0x10000, RZ ;  /* 0x0001000017047824 */ /* 0x008fc800078e00ff */
[----:B------:R-:W-:-:S04]  /*51f0*/  FMUL R4, R4, R16 ;  /* 0x0000001004047220 */ /* 0x000fc80000400000 */
[----:B--2---:R-:W-:Y:S01]  /*5200*/  FFMA R7, R11, R2, R4 ;  /* 0x000000020b077223 */ /* 0x004fe20000000004 */
[----:B------:R-:W-:-:S04]  /*5210*/  LEA R4, P0, R6, UR4, 0x1 ;  /* 0x0000000406047c11 */ /* 0x000fc8000f8008ff */
[----:B------:R-:W-:Y:S02]  /*5220*/  LEA.HI.X R5, R6, UR5, R10, 0x1, P0 ;  /* 0x0000000506057c11 */ /* 0x000fe400080f0c0a */
[----:B------:R-:W-:-:S05]  /*5230*/  F2FP.BF16.F32.PACK_AB R6, RZ, R7 ;  /* 0x00000007ff06723e */ /* 0x000fca00000010ff */
[----:B------:R0:W-:Y:S02]  /*5240*/  @P1 STG.E.U16 desc[UR36][R4.64], R6 ;  /* 0x0000000604001986 */ /* 0x0001e4000c101524 */
[----:B0-----:R-:W-:-:S04]  /*5250*/  IMAD.WIDE.U32 R6, R3, R14, R18 ;  /* 0x0000000e03067225 */ /* 0x001fc800078e0012 */
[----:B------:R-:W-:Y:S02]  /*5260*/  IMAD.IADD R7, R156, 0x1, R7 ;  /* 0x000000019c077824 */ /* 0x000fe400078e0207 */
[----:B------:R-:W-:-:S04]  /*5270*/  IMAD.WIDE.U32 R6, R22, UR43, R6 ;  /* 0x0000002b16067c25 */ /* 0x000fc8000f8e0006 */
[----:B------:R-:W-:Y:S01]  /*5280*/  IMAD.IADD R7, R157, 0x1, R7 ;  /* 0x000000019d077824 */ /* 0x000fe200078e0207 */
[----:B------:R-:W-:-:S04]  /*5290*/  LEA R10, P0, R6, R12, 0x1 ;  /* 0x0000000c060a7211 */ /* 0x000fc800078008ff */
[----:B------:R-:W-:Y:S02]  /*52a0*/  LEA.HI.X R11, R6, R13, R7, 0x1, P0 ;  /* 0x0000000d060b7211 */ /* 0x000fe400000f0c07 */
[----:B------:R-:W-:-:S13]  /*52b0*/  ISETP.GT.AND P0, PT, R0, 0x1, P3 ;  /* 0x000000010000780c */ /* 0x000fda0001f04270 */
[----:B------:R-:W-:Y:S05]  /*52c0*/  @!P0 BRA `(.L_x_31) ;  /* 0x0000000000048947 */ /* 0x000fea0003800000 */
[----:B------:R0:W5:Y:S02]  /*52d0*/  LDG.E.LTC128B.U16 R23, desc[UR36][R10.64+0x2] ;  /* 0x000002240a177981 */ /* 0x000164000c1e1520 */
.L_x_31:
[----:B------:R-:W-:Y:S05]  /*52e0*/  BSYNC B1 ;  /* 0x0000000000017941 */ /* 0x000fea0003800000 */
.L_x_30:
[----:B------:R-:W2:Y:S01]  /*52f0*/  LDL.LU R7, [R1+0x4] ;  /* 0x0000040001077983 */ /* 0x000ea20000300800 */
[----:B-----5:R-:W-:Y:S01]  /*5300*/  IMAD.U32 R6, R23, 0x10000, RZ ;  /* 0x0001000017067824 */ /* 0x020fe200078e00ff */
[C---:B------:R-:W-:Y:S01]  /*5310*/  SHF.L.U64.HI R155, R14.reuse, 0x3, R15 ;  /* 0x000000030e9b7819 */ /* 0x040fe2000001020f */
[----:B------:R-:W-:Y:S01]  /*5320*/  IMAD.SHL.U32 R154, R14, 0x8, RZ ;  /* 0x000000080e9a7824 */ /* 0x000fe200078e00ff */
[----:B------:R-:W3:Y:S01]  /*5330*/  LDL.LU R158, [R1+0x8] ;  /* 0x00000800019e7983 */ /* 0x000ee20000300800 */
[----:B------:R-:W-:-:S04]  /*5340*/  FMUL R6, R6, R16 ;  /* 0x0000001006067220 */ /* 0x000fc80000400000 */
[----:B--2---:R-:W-:-:S05]  /*5350*/  FFMA R6, R7, R2, R6 ;  /* 0x0000000207067223 */ /* 0x004fca0000000006 */
[----:B------:R-:W-:-:S05]  /*5360*/  F2FP.BF16.F32.PACK_AB R6, RZ, R6 ;  /* 0x00000006ff06723e */ /* 0x000fca00000010ff */
[----:B------:R1:W-:Y:S01]  /*5370*/  @P0 STG.E.U16 desc[UR36][R4.64+0x2], R6 ;  /* 0x0000020604000986 */ /* 0x0003e2000c101524 */
[----:B------:R-:W-:-:S04]  /*5380*/  ISETP.GT.AND P0, PT, R17, 0x8, PT ;  /* 0x000000081100780c */ /* 0x000fc80003f04270 */
[----:B------:R-:W-:Y:S01]  /*5390*/  ISETP.GT.AND P1, PT, R0, RZ, P0 ;  /* 0x000000ff0000720c */ /* 0x000fe20000724270 */
[----:B-1----:R-:W-:-:S05]  /*53a0*/  IMAD.WIDE.U32 R6, R3, R14, R154 ;  /* 0x0000000e03067225 */ /* 0x002fca00078e009a */
[----:B------:R-:W-:Y:S02]  /*53b0*/  IADD3 R156, R156, R7, RZ ;  /* 0x000000079c9c7210 */ /* 0x000fe40007ffe0ff */
[----:B------:R-:W-:-:S05]  /*53c0*/  IADD3 R7, P2, R152, R6, RZ ;  /* 0x0000000698077210 */ /* 0x000fca0007f5e0ff */
[----:B------:R-:W-:Y:S01]  /*53d0*/  IMAD.X R9, R156, 0x1, R21, P2 ;  /* 0x000000019c097824 */ /* 0x000fe200010e0615 */
[----:B------:R-:W-:-:S04]  /*53e0*/  LEA R8, P2, R7, R12, 0x1 ;  /* 0x0000000c07087211 */ /* 0x000fc800078408ff */
[----:B------:R-:W-:-:S05]  /*53f0*/  LEA.HI.X R9, R7, R13, R9, 0x1, P2 ;  /* 0x0000000d07097211 */ /* 0x000fca00010f0c09 */
[----:B------:R1:W2:Y:S01]  /*5400*/  @P1 LDG.E.LTC128B.U16 R23, desc[UR36][R8.64] ;  /* 0x0000002408171981 */ /* 0x0002a2000c1e1520 */
[----:B------:R-:W-:Y:S01]  /*5410*/  IADD3 R6, P2, R18, R6, RZ ;  /* 0x0000000612067210 */ /* 0x000fe20007f5e0ff */
[----:B------:R-:W-:Y:S01]  /*5420*/  BSSY B1, `(.L_x_32) ;  /* 0x0000016000017945 */ /* 0x000fe20003800000 */
[----:B------:R-:W-:-:S03]  /*5430*/  ISETP.GT.AND P4, PT, R0, 0x1, P0 ;  /* 0x000000010000780c */ /* 0x000fc60000784270 */
[----:B------:R-:W-:Y:S02]  /*5440*/  IMAD.X R7, R19, 0x1, R156, P2 ;  /* 0x0000000113077824 */ /* 0x000fe400010e069c */
[----:B------:R-:W-:Y:S02]  /*5450*/  IMAD.U32 R156, RZ, RZ, UR9 ;  /* 0x00000009ff9c7e24 */ /* 0x000fe4000f8e00ff */
[----:B------:R-:W-:-:S04]  /*5460*/  IMAD.WIDE.U32 R6, R22, UR43, R6 ;  /* 0x0000002b16067c25 */ /* 0x000fc8000f8e0006 */
[----:B------:R-:W-:Y:S01]  /*5470*/  IMAD.IADD R7, R157, 0x1, R7 ;  /* 0x000000019d077824 */ /* 0x000fe200078e0207 */
[----:B-1----:R-:W-:-:S04]  /*5480*/  LEA R8, P2, R6, R12, 0x1 ;  /* 0x0000000c06087211 */ /* 0x002fc800078408ff */
[----:B------:R-:W-:Y:S01]  /*5490*/  LEA.HI.X R9, R6, R13, R7, 0x1, P2 ;  /* 0x0000000d06097211 */ /* 0x000fe200010f0c07 */
[----:B--2---:R-:W-:-:S04]  /*54a0*/  IMAD.U32 R6, R23, 0x10000, RZ ;  /* 0x0001000017067824 */ /* 0x004fc800078e00ff */
[----:B------:R-:W-:-:S04]  /*54b0*/  FMUL R6, R6, R16 ;  /* 0x0000001006067220 */ /* 0x000fc80000400000 */
[----:B---3--:R-:W-:Y:S01]  /*54c0*/  FFMA R7, R158, R2, R6 ;  /* 0x000000029e077223 */ /* 0x008fe20000000006 */
[----:B------:R-:W-:Y:S02]  /*54d0*/  IMAD.U32 R158, RZ, RZ, UR8 ;  /* 0x00000008ff9e7e24 */ /* 0x000fe4000f8e00ff */
[----:B------:R-:W-:Y:S02]  /*54e0*/  IMAD.U32 R6, RZ, RZ, UR8 ;  /* 0x00000008ff067e24 */ /* 0x000fe4000f8e00ff */
[----:B------:R-:W-:Y:S02]  /*54f0*/  F2FP.BF16.F32.PACK_AB R7, RZ, R7 ;  /* 0x00000007ff07723e */ /* 0x000fe400000010ff */
[----:B------:R-:W-:Y:S02]  /*5500*/  SHF.L.U32 R158, R158, 0x4, RZ ;  /* 0x000000049e9e7819 */ /* 0x000fe400000006ff */
[----:B------:R-:W-:Y:S02]  /*5510*/  SHF.L.U64.HI R156, R6, 0x4, R156 ;  /* 0x00000004069c7819 */ /* 0x000fe4000001029c */
[----:B------:R-:W-:-:S02]  /*5520*/  IADD3 R6, P2, R158, R4, RZ ;  /* 0x000000049e067210 */ /* 0x000fc40007f5e0ff */
[----:B------:R-:W-:-:S03]  /*5530*/  PRMT R159, R7, 0x7610, R159 ;  /* 0x00007610079f7816 */ /* 0x000fc6000000009f */
[----:B------:R-:W-:-:S05]  /*5540*/  IMAD.X R7, R156, 0x1, R5, P2 ;  /* 0x000000019c077824 */ /* 0x000fca00010e0605 */
[----:B------:R1:W-:Y:S01]  /*5550*/  @P1 STG.E.U16 desc[UR36][R6.64], R159 ;  /* 0x0000009f06001986 */ /* 0x0003e2000c101524 */
[----:B------:R-:W-:Y:S05]  /*5560*/  @!P4 BRA `(.L_x_33) ;  /* 0x000000000004c947 */ /* 0x000fea0003800000 */
[----:B------:R2:W5:Y:S02]  /*5570*/  LDG.E.LTC128B.U16 R23, desc[UR36][R8.64+0x2] ;  /* 0x0000022408177981 */ /* 0x000564000c1e1520 */
.L_x_33:
[----:B------:R-:W-:Y:S05]  /*5580*/  BSYNC B1 ;  /* 0x0000000000017941 */ /* 0x000fea0003800000 */
.L_x_32:
[----:B------:R-:W3:Y:S01]  /*5590*/  LDL.LU R161, [R1+0xc] ;  /* 0x00000c0001a17983 */ /* 0x000ee20000300800 */
[----:B-1---5:R-:W-:Y:S01]  /*55a0*/  IMAD.U32 R159, R23, 0x10000, RZ ;  /* 0x00010000179f7824 */ /* 0x022fe200078e00ff */
[----:B------:R-:W-:Y:S01]  /*55b0*/  ISETP.GT.AND P1, PT, R0, 0x8, P3 ;  /* 0x000000080000780c */ /* 0x000fe20001f24270 */
[----:B------:R-:W-:Y:S02]  /*55c0*/  BSSY B1, `(.L_x_34) ;  /* 0x0000007000017945 */ /* 0x000fe40003800000 */
[----:B------:R-:W-:-:S04]  /*55d0*/  FMUL R159, R159, R16 ;  /* 0x000000109f9f7220 */ /* 0x000fc80000400000 */
[----:B---3--:R-:W-:-:S05]  /*55e0*/  FFMA R159, R161, R2, R159 ;  /* 0x00000002a19f7223 */ /* 0x008fca000000009f */
[----:B------:R-:W-:-:S05]  /*55f0*/  F2FP.BF16.F32.PACK_AB R159, RZ, R159 ;  /* 0x0000009fff9f723e */ /* 0x000fca00000010ff */
[----:B------:R1:W-:Y:S01]  /*5600*/  @P4 STG.E.U16 desc[UR36][R6.64+0x2], R159 ;  /* 0x0000029f06004986 */ /* 0x0003e2000c101524 */
[----:B------:R-:W-:Y:S05]  /*5610*/  @!P1 BRA `(.L_x_35) ;  /* 0x0000000000049947 */ /* 0x000fea0003800000 */
[----:B------:R3:W5:Y:S02]  /*5620*/  LDG.E.LTC128B.U16 R23, desc[UR36][R10.64+0x10] ;  /* 0x000010240a177981 */ /* 0x000764000c1e1520 */
.L_x_35:
[----:B------:R-:W-:Y:S05]  /*5630*/  BSYNC B1 ;  /* 0x0000000000017941 */ /* 0x000fea0003800000 */
.L_x_34:
[----:B------:R-:W4:Y:S01]  /*5640*/  LDL.LU R161, [R1+0x10] ;  /* 0x0000100001a17983 */ /* 0x000f220000300800 */
[----:B-1---5:R-:W-:Y:S01]  /*5650*/  IMAD.U32 R159, R23, 0x10000, RZ ;  /* 0x00010000179f7824 */ /* 0x022fe200078e00ff */
[----:B------:R-:W-:Y:S01]  /*5660*/  ISETP.GT.AND P2, PT, R0, 0x9, P3 ;  /* 0x000000090000780c */ /* 0x000fe20001f44270 */
[----:B------:R-:W-:Y:S02]  /*5670*/  BSSY B1, `(.L_x_36) ;  /* 0x0000007000017945 */ /* 0x000fe40003800000 */
[----:B------:R-:W-:-:S04]  /*5680*/  FMUL R159, R159, R16 ;  /* 0x000000109f9f7220 */ /* 0x000fc80000400000 */
[----:B----4-:R-:W-:-:S05]  /*5690*/  FFMA R159, R161, R2, R159 ;  /* 0x00000002a19f7223 */ /* 0x010fca000000009f */
[----:B------:R-:W-:-:S05]  /*56a0*/  F2FP.BF16.F32.PACK_AB R159, RZ, R159 ;  /* 0x0000009fff9f723e */ /* 0x000fca00000010ff */
[----:B------:R1:W-:Y:S01]  /*56b0*/  @P1 STG.E.U16 desc[UR36][R4.64+0x10], R159 ;  /* 0x0000109f04001986 */ /* 0x0003e2000c101524 */
[----:B------:R-:W-:Y:S05]  /*56c0*/  @!P2 BRA `(.L_x_37) ;  /* 0x000000000004a947 */ /* 0x000fea0003800000 */
[----:B------:R4:W5:Y:S02]  /*56d0*/  LDG.E.LTC128B.U16 R23, desc[UR36][R10.64+0x12] ;  /* 0x000012240a177981 */ /* 0x000964000c1e1520 */
.L_x_37:
[----:B------:R-:W-:Y:S05]  /*56e0*/  BSYNC B1 ;  /* 0x0000000000017941 */ /* 0x000fea0003800000 */
.L_x_36:
[----:B------:R-:W2:Y:S01]  /*56f0*/  LDL.LU R161, [R1+0x14] ;  /* 0x0000140001a17983 */ /* 0x000ea20000300800 */
[----:B-1---5:R-:W-:Y:S01]  /*5700*/  IMAD.U32 R159, R23, 0x10000, RZ ;  /* 0x00010000179f7824 */ /* 0x022fe200078e00ff */
[----:B------:R-:W-:Y:S01]  /*5710*/  ISETP.GT.AND P1, PT, R0, 0x8, P0 ;  /* 0x000000080000780c */ /* 0x000fe20000724270 */
[----:B------:R-:W-:Y:S02]  /*5720*/  BSSY B1, `(.L_x_38) ;  /* 0x0000007000017945 */ /* 0x000fe40003800000 */
[----:B------:R-:W-:-:S04]  /*5730*/  FMUL R159, R159, R16 ;  /* 0x000000109f9f7220 */ /* 0x000fc80000400000 */
[----:B--2---:R-:W-:-:S05]  /*5740*/  FFMA R159, R161, R2, R159 ;  /* 0x00000002a19f7223 */ /* 0x004fca000000009f */
[----:B------:R-:W-:-:S05]  /*5750*/  F2FP.BF16.F32.PACK_AB R159, RZ, R159 ;  /* 0x0000009fff9f723e */ /* 0x000fca00000010ff */
[----:B------:R1:W-:Y:S01]  /*5760*/  @P2 STG.E.U16 desc[UR36][R4.64+0x12], R159 ;  /* 0x0000129f04002986 */ /* 0x0003e2000c101524 */
[----:B------:R-:W-:Y:S05]  /*5770*/  @!P1 BRA `(.L_x_39) ;  /* 0x0000000000049947 */ /* 0x000fea0003800000 */
[----:B------:R2:W5:Y:S02]  /*5780*/  LDG.E.LTC128B.U16 R23, desc[UR36][R8.64+0x10] ;  /* 0x0000102408177981 */ /* 0x000564000c1e1520 */
.L_x_39:
[----:B------:R-:W-:Y:S05]  /*5790*/  BSYNC B1 ;  /* 0x0000000000017941 */ /* 0x000fea0003800000 */
.L_x_38:
        /* <DEDUP_REMOVED lines=10> */
.L_x_41:
[----:B------:R-:W-:Y:S05]  /*5840*/  BSYNC B1 ;  /* 0x0000000000017941 */ /* 0x000fea0003800000 */
.L_x_40:
        /* <DEDUP_REMOVED lines=10> */
.L_x_43:
[----:B------:R-:W-:Y:S05]  /*58f0*/  BSYNC B1 ;  /* 0x0000000000017941 */ /* 0x000fea0003800000 */
.L_x_42:
        /* <DEDUP_REMOVED lines=10> */
.L_x_45:
[----:B------:R-:W-:Y:S05]  /*59a0*/  BSYNC B1 ;  /* 0x0000000000017941 */ /* 0x000fea0003800000 */
.L_x_44:
[----:B------:R-:W2:Y:S01]  /*59b0*/  LDL.LU R161, [R1+0x24] ;  /* 0x0000240001a17983 */ /* 0x000ea20000300800 */
[----:B-1---5:R-:W-:Y:S01]  /*59c0*/  SHF.L.U32 R159, R23, 0x10, RZ ;  /* 0x00000010179f7819 */ /* 0x022fe200000006ff */
[----:B------:R-:W-:Y:S01]  /*59d0*/  BSSY B1, `(.L_x_46) ;  /* 0x0000008000017945 */ /* 0x000fe20003800000 */
[----:B------:R-:W-:-:S03]  /*59e0*/  ISETP.GT.AND P1, PT, R0, 0x10, P0 ;  /* 0x000000100000780c */ /* 0x000fc60000724270 */
[----:B------:R-:W-:-:S04]  /*59f0*/  FMUL R159, R159, R16 ;  /* 0x000000109f9f7220 */ /* 0x000fc80000400000 */
[----:B--2---:R-:W-:-:S05]  /*5a00*/  FFMA R159, R161, R2, R159 ;  /* 0x00000002a19f7223 */ /* 0x004fca000000009f */
[----:B------:R-:W-:-:S05]  /*5a10*/  F2FP.BF16.F32.PACK_AB R159, RZ, R159 ;  /* 0x0000009fff9f723e */ /* 0x000fca00000010ff */
[----:B------:R1:W-:Y:S01]  /*5a20*/  @P2 STG.E.U16 desc[UR36][R4.64+0x22], R159 ;  /* 0x0000229f04002986 */ /* 0x0003e2000c101524 */
[----:B------:R-:W-:Y:S05]  /*5a30*/  @!P1 BRA `(.L_x_47) ;  /* 0x0000000000049947 */ /* 0x000fea0003800000 */
[----:B------:R2:W5:Y:S02]  /*5a40*/  LDG.E.LTC128B.U16 R23, desc[UR36][R8.64+0x20] ;  /* 0x0000202408177981 */ /* 0x000564000c1e1520 */
.L_x_47:
[----:B------:R-:W-:Y:S05]  /*5a50*/  BSYNC B1 ;  /* 0x0000000000017941 */ /* 0x000fea0003800000 */
.L_x_46:
        /* <DEDUP_REMOVED lines=10> */
.L_x_49:
[----:B------:R-:W-:Y:S05]  /*5b00*/  BSYNC B1 ;  /* 0x0000000000017941 */ /* 0x000fea0003800000 */
.L_x_48:
        /* <DEDUP_REMOVED lines=10> */
.L_x_51:
[----:B------:R-:W-:Y:S05]  /*5bb0*/  BSYNC B1 ;  /* 0x0000000000017941 */ /* 0x000fea0003800000 */
.L_x_50:
        /* <DEDUP_REMOVED lines=10> */
.L_x_53:
[----:B------:R-:W-:Y:S05]  /*5c60*/  BSYNC B1 ;  /* 0x0000000000017941 */ /* 0x000fea0003800000 */
.L_x_52:
        /* <DEDUP_REMOVED lines=10> */
.L_x_55:
[----:B------:R-:W-:Y:S05]  /*5d10*/  BSYNC B1 ;  /* 0x0000000000017941 */ /* 0x000fea0003800000 */
.L_x_54:
        /* <DEDUP_REMOVED lines=10> */
.L_x_57:
[----:B------:R-:W-:Y:S05]  /*5dc0*/  BSYNC B1 ;  /* 0x0000000000017941 */ /* 0x000fea0003800000 */
.L_x_56:
        /* <DEDUP_REMOVED lines=10> */
.L_x_59:
[----:B------:R-:W-:Y:S05]  /*5e70*/  BSYNC B1 ;  /* 0x0000000000017941 */ /* 0x000fea0003800000 */
.L_x_58:
        /* <DEDUP_REMOVED lines=10> */
.L_x_61:
[----:B------:R-:W-:Y:S05]  /*5f20*/  BSYNC B1 ;  /* 0x0000000000017941 */ /* 0x000fea0003800000 */
.L_x_60:
        /* <DEDUP_REMOVED lines=10> */
.L_x_63:
[----:B------:R-:W-:Y:S05]  /*5fd0*/  BSYNC B1 ;  /* 0x0000000000017941 */ /* 0x000fea0003800000 */
.L_x_62:
        /* <DEDUP_REMOVED lines=10> */
.L_x_65:
[----:B------:R-:W-:Y:S05]  /*6080*/  BSYNC B1 ;  /* 0x0000000000017941 */ /* 0x000fea0003800000 */
.L_x_64:
        /* <DEDUP_REMOVED lines=10> */
.L_x_67:
[----:B------:R-:W-:Y:S05]  /*6130*/  BSYNC B1 ;  /* 0x0000000000017941 */ /* 0x000fea0003800000 */
.L_x_66:
        /* <DEDUP_REMOVED lines=10> */
.L_x_69:
[----:B------:R-:W-:Y:S05]  /*61e0*/  BSYNC B1 ;  /* 0x0000000000017941 */ /* 0x000fea0003800000 */
.L_x_68:
        /* <DEDUP_REMOVED lines=10> */
.L_x_71:
[----:B------:R-:W-:Y:S05]  /*6290*/  BSYNC B1 ;  /* 0x0000000000017941 */ /* 0x000fea0003800000 */
.L_x_70:
        /* <DEDUP_REMOVED lines=10> */
.L_x_73:
[----:B------:R-:W-:Y:S05]  /*6340*/  BSYNC B1 ;  /* 0x0000000000017941 */ /* 0x000fea0003800000 */
.L_x_72:
        /* <DEDUP_REMOVED lines=10> */
.L_x_75:
[----:B------:R-:W-:Y:S05]  /*63f0*/  BSYNC B1 ;  /* 0x0000000000017941 */ /* 0x000fea0003800000 */
.L_x_74:
        /* <DEDUP_REMOVED lines=10> */
.L_x_77:
[----:B------:R-:W-:Y:S05]  /*64a0*/  BSYNC B1 ;  /* 0x0000000000017941 */ /* 0x000fea0003800000 */
.L_x_76:
        /* <DEDUP_REMOVED lines=10> */
.L_x_79:
[----:B------:R-:W-:Y:S05]  /*6550*/  BSYNC B1 ;  /* 0x0000000000017941 */ /* 0x000fea0003800000 */
.L_x_78:
        /* <DEDUP_REMOVED lines=10> */
.L_x_81:
[----:B------:R-:W-:Y:S05]  /*6600*/  BSYNC B1 ;  /* 0x0000000000017941 */ /* 0x000fea0003800000 */
.L_x_80:
        /* <DEDUP_REMOVED lines=10> */
.L_x_83:
[----:B------:R-:W-:Y:S05]  /*66b0*/  BSYNC B1 ;  /* 0x0000000000017941 */ /* 0x000fea0003800000 */
.L_x_82:
        /* <DEDUP_REMOVED lines=10> */
.L_x_85:
[----:B------:R-:W-:Y:S05]  /*6760*/  BSYNC B1 ;  /* 0x0000000000017941 */ /* 0x000fea0003800000 */
.L_x_84:
        /* <DEDUP_REMOVED lines=10> */
.L_x_87:
[----:B------:R-:W-:Y:S05]  /*6810*/  BSYNC B1 ;  /* 0x0000000000017941 */ /* 0x000fea0003800000 */
.L_x_86:
        /* <DEDUP_REMOVED lines=10> */
.L_x_89:
[----:B------:R-:W-:Y:S05]  /*68c0*/  BSYNC B1 ;  /* 0x0000000000017941 */ /* 0x000fea0003800000 */
.L_x_88:
        /* <DEDUP_REMOVED lines=10> */
.L_x_91:
[----:B------:R-:W-:Y:S05]  /*6970*/  BSYNC B1 ;  /* 0x0000000000017941 */ /* 0x000fea0003800000 */
.L_x_90:
        /* <DEDUP_REMOVED lines=10> */
.L_x_93:
[----:B------:R-:W-:Y:S05]  /*6a20*/  BSYNC B1 ;  /* 0x0000000000017941 */ /* 0x000fea0003800000 */
.L_x_92:
        /* <DEDUP_REMOVED lines=10> */
.L_x_95:
[----:B------:R-:W-:Y:S05]  /*6ad0*/  BSYNC B1 ;  /* 0x0000000000017941 */ /* 0x000fea0003800000 */
.L_x_94:
        /* <DEDUP_REMOVED lines=10> */
.L_x_97:
[----:B------:R-:W-:Y:S05]  /*6b80*/  BSYNC B1 ;  /* 0x0000000000017941 */ /* 0x000fea0003800000 */
.L_x_96:
        /* <DEDUP_REMOVED lines=10> */
.L_x_99:
[----:B------:R-:W-:Y:S05]  /*6c30*/  BSYNC B1 ;  /* 0x0000000000017941 */ /* 0x000fea0003800000 */
.L_x_98:
        /* <DEDUP_REMOVED lines=10> */
.L_x_101:
[----:B------:R-:W-:Y:S05]  /*6ce0*/  BSYNC B1 ;  /* 0x0000000000017941 */ /* 0x000fea0003800000 */
.L_x_100:
        /* <DEDUP_REMOVED lines=10> */
.L_x_103:
[----:B------:R-:W-:Y:S05]  /*6d90*/  BSYNC B1 ;  /* 0x0000000000017941 */ /* 0x000fea0003800000 */
.L_x_102:
        /* <DEDUP_REMOVED lines=10> */
.L_x_105:
[----:B------:R-:W-:Y:S05]  /*6e40*/  BSYNC B1 ;  /* 0x0000000000017941 */ /* 0x000fea0003800000 */
.L_x_104:
        /* <DEDUP_REMOVED lines=10> */
.L_x_107:
[----:B------:R-:W-:Y:S05]  /*6ef0*/  BSYNC B1 ;  /* 0x0000000000017941 */ /* 0x000fea0003800000 */
.L_x_106:
        /* <DEDUP_REMOVED lines=10> */
.L_x_109:
[----:B------:R-:W-:Y:S05]  /*6fa0*/  BSYNC B1 ;  /* 0x0000000000017941 */ /* 0x000fea0003800000 */
.L_x_108:
        /* <DEDUP_REMOVED lines=10> */
.L_x_111:
[----:B------:R-:W-:Y:S05]  /*7050*/  BSYNC B1 ;  /* 0x0000000000017941 */ /* 0x000fea0003800000 */
.L_x_110:
        /* <DEDUP_REMOVED lines=10> */
.L_x_113:
[----:B------:R-:W-:Y:S05]  /*7100*/  BSYNC B1 ;  /* 0x0000000000017941 */ /* 0x000fea0003800000 */
.L_x_112:
        /* <DEDUP_REMOVED lines=10> */
.L_x_115:
[----:B------:R-:W-:Y:S05]  /*71b0*/  BSYNC B1 ;  /* 0x0000000000017941 */ /* 0x000fea0003800000 */
.L_x_114:
        /* <DEDUP_REMOVED lines=10> */
.L_x_117:
[----:B------:R-:W-:Y:S05]  /*7260*/  BSYNC B1 ;  /* 0x0000000000017941 */ /* 0x000fea0003800000 */
.L_x_116:
        /* <DEDUP_REMOVED lines=10> */
.L_x_119:
[----:B------:R-:W-:Y:S05]  /*7310*/  BSYNC B1 ;  /* 0x0000000000017941 */ /* 0x000fea0003800000 */
.L_x_118:
        /* <DEDUP_REMOVED lines=10> */
.L_x_121:
[----:B------:R-:W-:Y:S05]  /*73c0*/  BSYNC B1 ;  /* 0x0000000000017941 */ /* 0x000fea0003800000 */
.L_x_120:
        /* <DEDUP_REMOVED lines=10> */
.L_x_123:
[----:B------:R-:W-:Y:S05]  /*7470*/  BSYNC B1 ;  /* 0x0000000000017941 */ /* 0x000fea0003800000 */
.L_x_122:
        /* <DEDUP_REMOVED lines=10> */
.L_x_125:
[----:B------:R-:W-:Y:S05]  /*7520*/  BSYNC B1 ;  /* 0x0000000000017941 */ /* 0x000fea0003800000 */
.L_x_124:
        /* <DEDUP_REMOVED lines=10> */
.L_x_127:
[----:B------:R-:W-:Y:S05]  /*75d0*/  BSYNC B1 ;  /* 0x0000000000017941 */ /* 0x000fea0003800000 */
.L_x_126:
        /* <DEDUP_REMOVED lines=10> */
.L_x_129:
[----:B------:R-:W-:Y:S05]  /*7680*/  BSYNC B1 ;  /* 0x0000000000017941 */ /* 0x000fea0003800000 */
.L_x_128:
        /* <DEDUP_REMOVED lines=10> */
.L_x_131:
[----:B------:R-:W-:Y:S05]  /*7730*/  BSYNC B1 ;  /* 0x0000000000017941 */ /* 0x000fea0003800000 */
.L_x_130:
        /* <DEDUP_REMOVED lines=10> */
.L_x_133:
[----:B------:R-:W-:Y:S05]  /*77e0*/  BSYNC B1 ;  /* 0x0000000000017941 */ /* 0x000fea0003800000 */
.L_x_132:
        /* <DEDUP_REMOVED lines=10> */
.L_x_135:
[----:B------:R-:W-:Y:S05]  /*7890*/  BSYNC B1 ;  /* 0x0000000000017941 */ /* 0x000fea0003800000 */
.L_x_134:
        /* <DEDUP_REMOVED lines=10> */
.L_x_137:
[----:B------:R-:W-:Y:S05]  /*7940*/  BSYNC B1 ;  /* 0x0000000000017941 */ /* 0x000fea0003800000 */
.L_x_136:
        /* <DEDUP_REMOVED lines=10> */
.L_x_139:
[----:B------:R-:W-:Y:S05]  /*79f0*/  BSYNC B1 ;  /* 0x0000000000017941 */ /* 0x000fea0003800000 */
.L_x_138:
        /* <DEDUP_REMOVED lines=10> */
.L_x_141:
[----:B------:R-:W-:Y:S05]  /*7aa0*/  BSYNC B1 ;  /* 0x0000000000017941 */ /* 0x000fea0003800000 */
.L_x_140:
        /* <DEDUP_REMOVED lines=10> */
.L_x_143:
[----:B------:R-:W-:Y:S05]  /*7b50*/  BSYNC B1 ;  /* 0x0000000000017941 */ /* 0x000fea0003800000 */
.L_x_142:
        /* <DEDUP_REMOVED lines=10> */
.L_x_145:
[----:B------:R-:W-:Y:S05]  /*7c00*/  BSYNC B1 ;  /* 0x0000000000017941 */ /* 0x000fea0003800000 */
.L_x_144:
        /* <DEDUP_REMOVED lines=10> */
.L_x_147:
[----:B------:R-:W-:Y:S05]  /*7cb0*/  BSYNC B1 ;  /* 0x0000000000017941 */ /* 0x000fea0003800000 */
.L_x_146:
        /* <DEDUP_REMOVED lines=10> */
.L_x_149:
[----:B------:R-:W-:Y:S05]  /*7d60*/  BSYNC B1 ;  /* 0x0000000000017941 */ /* 0x000fea0003800000 */
.L_x_148:
        /* <DEDUP_REMOVED lines=10> */
.L_x_151:
[----:B------:R-:W-:Y:S05]  /*7e10*/  BSYNC B1 ;  /* 0x0000000000017941 */ /* 0x000fea0003800000 */
.L_x_150:
        /* <DEDUP_REMOVED lines=10> */
.L_x_153:
[----:B------:R-:W-:Y:S05]  /*7ec0*/  BSYNC B1 ;  /* 0x0000000000017941 */ /* 0x000fea0003800000 */
.L_x_152:
        /* <DEDUP_REMOVED lines=10> */
.L_x_155:
[----:B------:R-:W-:Y:S05]  /*7f70*/  BSYNC B1 ;  /* 0x0000000000017941 */ /* 0x000fea0003800000 */
.L_x_154:
        /* <DEDUP_REMOVED lines=10> */
.L_x_157:
[----:B------:R-:W-:Y:S05]  /*8020*/  BSYNC B1 ;  /* 0x0000000000017941 */ /* 0x000fea0003800000 */
.L_x_156:
        /* <DEDUP_REMOVED lines=10> */
.L_x_159:
[----:B------:R-:W-:Y:S05]  /*80d0*/  BSYNC B1 ;  /* 0x0000000000017941 */ /* 0x000fea0003800000 */
.L_x_158:
        /* <DEDUP_REMOVED lines=10> */
.L_x_161:
[----:B------:R-:W-:Y:S05]  /*8180*/  BSYNC B1 ;  /* 0x0000000000017941 */ /* 0x000fea0003800000 */
.L_x_160:
        /* <DEDUP_REMOVED lines=10> */
.L_x_163:
[----:B------:R-:W-:Y:S05]  /*8230*/  BSYNC B1 ;  /* 0x0000000000017941 */ /* 0x000fea0003800000 */
.L_x_162:
        /* <DEDUP_REMOVED lines=10> */
.L_x_165:
[----:B------:R-:W-:Y:S05]  /*82e0*/  BSYNC B1 ;  /* 0x0000000000017941 */ /* 0x000fea0003800000 */
.L_x_164:
        /* <DEDUP_REMOVED lines=10> */
.L_x_167:
[----:B------:R-:W-:Y:S05]  /*8390*/  BSYNC B1 ;  /* 0x0000000000017941 */ /* 0x000fea0003800000 */
.L_x_166:
        /* <DEDUP_REMOVED lines=10> */
.L_x_169:
[----:B------:R-:W-:Y:S05]  /*8440*/  BSYNC B1 ;  /* 0x0000000000017941 */ /* 0x000fea0003800000 */
.L_x_168:
        /* <DEDUP_REMOVED lines=10> */
.L_x_171:
[----:B------:R-:W-:Y:S05]  /*84f0*/  BSYNC B1 ;  /* 0x0000000000017941 */ /* 0x000fea0003800000 */
.L_x_170:
        /* <DEDUP_REMOVED lines=10> */
.L_x_173:
[----:B------:R-:W-:Y:S05]  /*85a0*/  BSYNC B1 ;  /* 0x0000000000017941 */ /* 0x000fea0003800000 */
.L_x_172:
        /* <DEDUP_REMOVED lines=10> */
.L_x_175:
[----:B------:R-:W-:Y:S05]  /*8650*/  BSYNC B1 ;  /* 0x0000000000017941 */ /* 0x000fea0003800000 */
.L_x_174:
        /* <DEDUP_REMOVED lines=10> */
.L_x_177:
[----:B------:R-:W-:Y:S05]  /*8700*/  BSYNC B1 ;  /* 0x0000000000017941 */ /* 0x000fea0003800000 */
.L_x_176:
        /* <DEDUP_REMOVED lines=10> */
.L_x_179:
[----:B------:R-:W-:Y:S05]  /*87b0*/  BSYNC B1 ;  /* 0x0000000000017941 */ /* 0x000fea0003800000 */
.L_x_178:
        /* <DEDUP_REMOVED lines=10> */
.L_x_181:
[----:B------:R-:W-:Y:S05]  /*8860*/  BSYNC B1 ;  /* 0x0000000000017941 */ /* 0x000fea0003800000 */
.L_x_180:
        /* <DEDUP_REMOVED lines=10> */
.L_x_183:
[----:B------:R-:W-:Y:S05]  /*8910*/  BSYNC B1 ;  /* 0x0000000000017941 */ /* 0x000fea0003800000 */
.L_x_182:
        /* <DEDUP_REMOVED lines=10> */
.L_x_185:
[----:B------:R-:W-:Y:S05]  /*89c0*/  BSYNC B1 ;  /* 0x0000000000017941 */ /* 0x000fea0003800000 */
.L_x_184:
        /* <DEDUP_REMOVED lines=10> */
.L_x_187:
[----:B------:R-:W-:Y:S05]  /*8a70*/  BSYNC B1 ;  /* 0x0000000000017941 */ /* 0x000fea0003800000 */
.L_x_186:
        /* <DEDUP_REMOVED lines=10> */
.L_x_189:
[----:B------:R-:W-:Y:S05]  /*8b20*/  BSYNC B1 ;  /* 0x0000000000017941 */ /* 0x000fea0003800000 */
.L_x_188:
        /* <DEDUP_REMOVED lines=10> */
.L_x_191:
[----:B------:R-:W-:Y:S05]  /*8bd0*/  BSYNC B1 ;  /* 0x0000000000017941 */ /* 0x000fea0003800000 */
.L_x_190:
        /* <DEDUP_REMOVED lines=10> */
.L_x_193:
[----:B------:R-:W-:Y:S05]  /*8c80*/  BSYNC B1 ;  /* 0x0000000000017941 */ /* 0x000fea0003800000 */
.L_x_192:
        /* <DEDUP_REMOVED lines=10> */
.L_x_195:
[----:B------:R-:W-:Y:S05]  /*8d30*/  BSYNC B1 ;  /* 0x0000000000017941 */ /* 0x000fea0003800000 */
.L_x_194:
        /* <DEDUP_REMOVED lines=10> */
.L_x_197:
[----:B------:R-:W-:Y:S05]  /*8de0*/  BSYNC B1 ;  /* 0x0000000000017941 */ /* 0x000fea0003800000 */
.L_x_196:
        /* <DEDUP_REMOVED lines=10> */
.L_x_199:
[----:B------:R-:W-:Y:S05]  /*8e90*/  BSYNC B1 ;  /* 0x0000000000017941 */ /* 0x000fea0003800000 */
.L_x_198:
        /* <DEDUP_REMOVED lines=10> */
.L_x_201:
[----:B------:R-:W-:Y:S05]  /*8f40*/  BSYNC B1 ;  /* 0x0000000000017941 */ /* 0x000fea0003800000 */
.L_x_200:
        /* <DEDUP_REMOVED lines=10> */
.L_x_203:
[----:B------:R-:W-:Y:S05]  /*8ff0*/  BSYNC B1 ;  /* 0x0000000000017941 */ /* 0x000fea0003800000 */
.L_x_202:
        /* <DEDUP_REMOVED lines=10> */
.L_x_205:
[----:B------:R-:W-:Y:S05]  /*90a0*/  BSYNC B1 ;  /* 0x0000000000017941 */ /* 0x000fea0003800000 */
.L_x_204:
        /* <DEDUP_REMOVED lines=10> */
.L_x_207:
[----:B------:R-:W-:Y:S05]  /*9150*/  BSYNC B1 ;  /* 0x0000000000017941 */ /* 0x000fea0003800000 */
.L_x_206:
        /* <DEDUP_REMOVED lines=10> */
.L_x_209:
[----:B------:R-:W-:Y:S05]  /*9200*/  BSYNC B1 ;  /* 0x0000000000017941 */ /* 0x000fea0003800000 */
.L_x_208:
        /* <DEDUP_REMOVED lines=10> */
.L_x_211:
[----:B------:R-:W-:Y:S05]  /*92b0*/  BSYNC B1 ;  /* 0x0000000000017941 */ /* 0x000fea0003800000 */
.L_x_210:
        /* <DEDUP_REMOVED lines=10> */
.L_x_213:
[----:B------:R-:W-:Y:S05]  /*9360*/  BSYNC B1 ;  /* 0x0000000000017941 */ /* 0x000fea0003800000 */
.L_x_212:
        /* <DEDUP_REMOVED lines=10> */
.L_x_215:
[----:B------:R-:W-:Y:S05]  /*9410*/  BSYNC B1 ;  /* 0x0000000000017941 */ /* 0x000fea0003800000 */
.L_x_214:
        /* <DEDUP_REMOVED lines=10> */
.L_x_217:
[----:B------:R-:W-:Y:S05]  /*94c0*/  BSYNC B1 ;  /* 0x0000000000017941 */ /* 0x000fea0003800000 */
.L_x_216:
        /* <DEDUP_REMOVED lines=10> */
.L_x_219:
[----:B------:R-:W-:Y:S05]  /*9570*/  BSYNC B1 ;  /* 0x0000000000017941 */ /* 0x000fea0003800000 */
.L_x_218:
        /* <DEDUP_REMOVED lines=10> */
.L_x_221:
[----:B------:R-:W-:Y:S05]  /*9620*/  BSYNC B1 ;  /* 0x0000000000017941 */ /* 0x000fea0003800000 */
.L_x_220:
        /* <DEDUP_REMOVED lines=10> */
.L_x_223:
[----:B------:R-:W-:Y:S05]  /*96d0*/  BSYNC B1 ;  /* 0x0000000000017941 */ /* 0x000fea0003800000 */
.L_x_222:
        /* <DEDUP_REMOVED lines=10> */
.L_x_225:
[----:B------:R-:W-:Y:S05]  /*9780*/  BSYNC B1 ;  /* 0x0000000000017941 */ /* 0x000fea0003800000 */
.L_x_224:
        /* <DEDUP_REMOVED lines=10> */
.L_x_227:
[----:B------:R-:W-:Y:S05]  /*9830*/  BSYNC B1 ;  /* 0x0000000000017941 */ /* 0x000fea0003800000 */
.L_x_226:
        /* <DEDUP_REMOVED lines=10> */
.L_x_229:
[----:B------:R-:W-:Y:S05]  /*98e0*/  BSYNC B1 ;  /* 0x0000000000017941 */ /* 0x000fea0003800000 */
.L_x_228:
        /* <DEDUP_REMOVED lines=10> */
.L_x_231:
[----:B------:R-:W-:Y:S05]  /*9990*/  BSYNC B1 ;  /* 0x0000000000017941 */ /* 0x000fea0003800000 */
.L_x_230:
        /* <DEDUP_REMOVED lines=10> */
.L_x_233:
[----:B------:R-:W-:Y:S05]  /*9a40*/  BSYNC B1 ;  /* 0x0000000000017941 */ /* 0x000fea0003800000 */
.L_x_232:
        /* <DEDUP_REMOVED lines=10> */
.L_x_235:
[----:B------:R-:W-:Y:S05]  /*9af0*/  BSYNC B1 ;  /* 0x0000000000017941 */ /* 0x000fea0003800000 */
.L_x_234:
        /* <DEDUP_REMOVED lines=10> */
.L_x_237:
[----:B------:R-:W-:Y:S05]  /*9ba0*/  BSYNC B1 ;  /* 0x0000000000017941 */ /* 0x000fea0003800000 */
.L_x_236:
        /* <DEDUP_REMOVED lines=10> */
.L_x_239:
[----:B------:R-:W-:Y:S05]  /*9c50*/  BSYNC B1 ;  /* 0x0000000000017941 */ /* 0x000fea0003800000 */
.L_x_238:
        /* <DEDUP_REMOVED lines=10> */
.L_x_241:
[----:B------:R-:W-:Y:S05]  /*9d00*/  BSYNC B1 ;  /* 0x0000000000017941 */ /* 0x000fea0003800000 */
.L_x_240:
        /* <DEDUP_REMOVED lines=10> */
.L_x_243:
[----:B------:R-:W-:Y:S05]  /*9db0*/  BSYNC B1 ;  /* 0x0000000000017941 */ /* 0x000fea0003800000 */
.L_x_242:
        /* <DEDUP_REMOVED lines=10> */
.L_x_245:
[----:B------:R-:W-:Y:S05]  /*9e60*/  BSYNC B1 ;  /* 0x0000000000017941 */ /* 0x000fea0003800000 */
.L_x_244:
        /* <DEDUP_REMOVED lines=10> */
.L_x_247:
[----:B------:R-:W-:Y:S05]  /*9f10*/  BSYNC B1 ;  /* 0x0000000000017941 */ /* 0x000fea0003800000 */
.L_x_246:
        /* <DEDUP_REMOVED lines=10> */
.L_x_249:
[----:B------:R-:W-:Y:S05]  /*9fc0*/  BSYNC B1 ;  /* 0x0000000000017941 */ /* 0x000fea0003800000 */
.L_x_248:
        /* <DEDUP_REMOVED lines=10> */
.L_x_251:
[----:B------:R-:W-:Y:S05]  /*a070*/  BSYNC B1 ;  /* 0x0000000000017941 */ /* 0x000fea0003800000 */
.L_x_250:
        /* <DEDUP_REMOVED lines=10> */
.L_x_253:
[----:B------:R-:W-:Y:S05]  /*a120*/  BSYNC B1 ;  /* 0x0000000000017941 */ /* 0x000fea0003800000 */
.L_x_252:
        /* <DEDUP_REMOVED lines=10> */
.L_x_255:
[----:B------:R-:W-:Y:S05]  /*a1d0*/  BSYNC B1 ;  /* 0x0000000000017941 */ /* 0x000fea0003800000 */
.L_x_254:
        /* <DEDUP_REMOVED lines=10> */
.L_x_257:
[----:B------:R-:W-:Y:S05]  /*a280*/  BSYNC B1 ;  /* 0x0000000000017941 */ /* 0x000fea0003800000 */
.L_x_256:
        /* <DEDUP_REMOVED lines=10> */
.L_x_259:
[----:B------:R-:W-:Y:S05]  /*a330*/  BSYNC B1 ;  /* 0x0000000000017941 */ /* 0x000fea0003800000 */
.L_x_258:
        /* <DEDUP_REMOVED lines=10> */
.L_x_261:
[----:B------:R-:W-:Y:S05]  /*a3e0*/  BSYNC B1 ;  /* 0x0000000000017941 */ /* 0x000fea0003800000 */
.L_x_260:
        /* <DEDUP_REMOVED lines=10> */
.L_x_263:
[----:B------:R-:W-:Y:S05]  /*a490*/  BSYNC B1 ;  /* 0x0000000000017941 */ /* 0x000fea0003800000 */
.L_x_262:
        /* <DEDUP_REMOVED lines=10> */
.L_x_265:
[----:B------:R-:W-:Y:S05]  /*a540*/  BSYNC B1 ;  /* 0x0000000000017941 */ /* 0x000fea0003800000 */
.L_x_264:
        /* <DEDUP_REMOVED lines=10> */
.L_x_267:
[----:B------:R-:W-:Y:S05]  /*a5f0*/  BSYNC B1 ;  /* 0x0000000000017941 */ /* 0x000fea0003800000 */
.L_x_266:
        /* <DEDUP_REMOVED lines=10> */
.L_x_269:
[----:B------:R-:W-:Y:S05]  /*a6a0*/  BSYNC B1 ;  /* 0x0000000000017941 */ /* 0x000fea0003800000 */
.L_x_268:
        /* <DEDUP_REMOVED lines=10> */
.L_x_271:
[----:B------:R-:W-:Y:S05]  /*a750*/  BSYNC B1 ;  /* 0x0000000000017941 */ /* 0x000fea0003800000 */
.L_x_270:
        /* <DEDUP_REMOVED lines=10> */
.L_x_273:
[----:B------:R-:W-:Y:S05]  /*a800*/  BSYNC B1 ;  /* 0x0000000000017941 */ /* 0x000fea0003800000 */
.L_x_272:
        /* <DEDUP_REMOVED lines=10> */
.L_x_275:
[----:B------:R-:W-:Y:S05]  /*a8b0*/  BSYNC B1 ;  /* 0x0000000000017941 */ /* 0x000fea0003800000 */
.L_x_274:
        /* <DEDUP_REMOVED lines=10> */
.L_x_277:
[----:B------:R-:W-:Y:S05]  /*a960*/  BSYNC B1 ;  /* 0x0000000000017941 */ /* 0x000fea0003800000 */
.L_x_276:
[----:B0-234-:R-:W2:Y:S01]  /*a970*/  LDL.LU R10, [R1+0x1f4] ;  /* 0x0001f400010a7983 */ /* 0x01dea20000300800 */
[----:B-----5:R-:W-:Y:S01]  /*a980*/  IMAD.U32 R11, R23, 0x10000, RZ ;  /* 0x00010000170b7824 */ /* 0x020fe200078e00ff */
        /* <DEDUP_REMOVED lines=8> */
.L_x_279:
[----:B------:R-:W-:Y:S05]  /*aa10*/  BSYNC B1 ;  /* 0x0000000000017941 */ /* 0x000fea0003800000 */
.L_x_278:
[----:B------:R-:W3:Y:S01]  /*aa20*/  LDL.LU R10, [R1+0x1f8] ;  /* 0x0001f800010a7983 */ /* 0x000ee20000300800 */
[----:B0----5:R-:W-:Y:S01]  /*aa30*/  IMAD.U32 R11, R23, 0x10000, RZ ;  /* 0x00010000170b7824 */ /* 0x021fe200078e00ff */
[----:B------:R-:W-:Y:S01]  /*aa40*/  ISETP.GT.AND P1, PT, R0, 0xf9, P0 ;  /* 0x000000f90000780c */ /* 0x000fe20000724270 */
[----:B------:R-:W-:Y:S01]  /*aa50*/  BSSY B1, `(.L_x_280) ;  /* 0x000000a000017945 */ /* 0x000fe20003800000 */
[----:B------:R-:W-:Y:S01]  /*aa60*/  IADD3 R167, P0, R3, 0x80, RZ ;  /* 0x0000008003a77810 */ /* 0x000fe20007f1e0ff */
[----:B------:R-:W-:-:S04]  /*aa70*/  FMUL R11, R11, R16 ;  /* 0x000000100b0b7220 */ /* 0x000fc80000400000 */
[----:B---3--:R-:W-:-:S05]  /*aa80*/  FFMA R11, R10, R2, R11 ;  /* 0x000000020a0b7223 */ /* 0x008fca000000000b */
[----:B------:R-:W-:-:S04]  /*aa90*/  F2FP.BF16.F32.PACK_AB R11, RZ, R11 ;  /* 0x0000000bff0b723e */ /* 0x000fc800000010ff */
[----:B------:R-:W-:Y:S01]  /*aaa0*/  PRMT R3, R11, 0x7610, R3 ;  /* 0x000076100b037816 */ /* 0x000fe20000000003 */
[----:B------:R-:W-:-:S04]  /*aab0*/  IMAD.X R11, RZ, RZ, UR7, P0 ;  /* 0x00000007ff0b7e24 */ /* 0x000fc800080e06ff */
[----:B------:R0:W-:Y:S01]  /*aac0*/  @P2 STG.E.U16 desc[UR36][R6.64+0x1f0], R3 ;  /* 0x0001f00306002986 */ /* 0x0001e2000c101524 */
[----:B------:R-:W-:Y:S05]  /*aad0*/  @!P1 BRA `(.L_x_281) ;  /* 0x0000000000049947 */ /* 0x000fea0003800000 */
[----:B------:R3:W5:Y:S02]  /*aae0*/  LDG.E.LTC128B.U16 R23, desc[UR36][R8.64+0x1f2] ;  /* 0x0001f22408177981 */ /* 0x000764000c1e1520 */
.L_x_281:
[----:B------:R-:W-:Y:S05]  /*aaf0*/  BSYNC B1 ;  /* 0x0000000000017941 */ /* 0x000fea0003800000 */
.L_x_280:
[----:B------:R-:W4:Y:S01]  /*ab00*/  LDL.LU R10, [R1+0x1fc] ;  /* 0x0001fc00010a7983 */ /* 0x000f220000300800 */
[----:B0----5:R-:W-:Y:S01]  /*ab10*/  IMAD.U32 R3, R23, 0x10000, RZ ;  /* 0x0001000017037824 */ /* 0x021fe200078e00ff */
[----:B------:R-:W-:Y:S01]  /*ab20*/  ISETP.GT.AND P0, PT, R17, 0x80, PT ;  /* 0x000000801100780c */ /* 0x000fe20003f04270 */
[----:B--23--:R-:W-:Y:S02]  /*ab30*/  IMAD R8, R11, R14, RZ ;  /* 0x0000000e0b087224 */ /* 0x00cfe400078e02ff */
[----:B------:R-:W-:Y:S01]  /*ab40*/  FMUL R3, R3, R16 ;  /* 0x0000001003037220 */ /* 0x000fe20000400000 */
[----:B------:R-:W-:Y:S01]  /*ab50*/  ISETP.GT.AND P4, PT, R0, RZ, P0 ;  /* 0x000000ff0000720c */ /* 0x000fe20000784270 */
[C---:B------:R-:W-:Y:S02]  /*ab60*/  IMAD R165, R167.reuse, R15, R8 ;  /* 0x0000000fa7a57224 */ /* 0x040fe400078e0208 */
[----:B------:R-:W-:-:S05]  /*ab70*/  IMAD.WIDE.U32 R8, R167, R14, R20 ;  /* 0x0000000ea7087225 */ /* 0x000fca00078e0014 */
[----:B------:R-:W-:Y:S01]  /*ab80*/  IADD3 R9, R9, R165, RZ ;  /* 0x000000a509097210 */ /* 0x000fe20007ffe0ff */
[----:B----4-:R-:W-:Y:S01]  /*ab90*/  FFMA R3, R10, R2, R3 ;  /* 0x000000020a037223 */ /* 0x010fe20000000003 */
[----:B------:R-:W-:-:S04]  /*aba0*/  LEA R10, P2, R8, R12, 0x1 ;  /* 0x0000000c080a7211 */ /* 0x000fc800078408ff */
[----:B------:R-:W-:Y:S02]  /*abb0*/  F2FP.BF16.F32.PACK_AB R3, RZ, R3 ;  /* 0x00000003ff03723e */ /* 0x000fe400000010ff */
[--C-:B------:R-:W-:Y:S02]  /*abc0*/  LEA.HI.X R11, R8, R13, R9.reuse, 0x1, P2 ;  /* 0x0000000d080b7211 */ /* 0x100fe400010f0c09 */
[----:B------:R-:W-:-:S05]  /*abd0*/  PRMT R9, R3, 0x7610, R9 ;  /* 0x0000761003097816 */ /* 0x000fca0000000009 */
[----:B------:R0:W-:Y:S04]  /*abe0*/  @P1 STG.E.U16 desc[UR36][R6.64+0x1f2], R9 ;  /* 0x0001f20906001986 */ /* 0x0001e8000c101524 */
[----:B------:R-:W2:Y:S01]  /*abf0*/  @P4 LDG.E.LTC128B.U16 R23, desc[UR36][R10.64] ;  /* 0x000000240a174981 */ /* 0x000ea2000c1e1520 */
[----:B-1----:R-:W-:Y:S01]  /*ac00*/  IMAD.U32 R159, RZ, RZ, UR8 ;  /* 0x00000008ff9f7e24 */ /* 0x002fe2000f8e00ff */
[----:B------:R-:W-:Y:S01]  /*ac10*/  ISETP.GT.AND P2, PT, R0, 0x1, P0 ;  /* 0x000000010000780c */ /* 0x000fe20000744270 */
[----:B------:R-:W-:Y:S01]  /*ac20*/  IMAD.U32 R161, RZ, RZ, UR8 ;  /* 0x00000008ffa17e24 */ /* 0x000fe2000f8e00ff */
[----:B------:R-:W-:Y:S01]  /*ac30*/  BSSY B1, `(.L_x_282) ;  /* 0x0000013000017945 */ /* 0x000fe20003800000 */
[----:B------:R-:W-:Y:S02]  /*ac40*/  IMAD.U32 R164, RZ, RZ, UR9 ;  /* 0x00000009ffa47e24 */ /* 0x000fe4000f8e00ff */
[----:B------:R-:W-:-:S02]  /*ac50*/  IMAD.SHL.U32 R159, R159, 0x100, RZ ;  /* 0x000001009f9f7824 */ /* 0x000fc400078e00ff */
[----:B0-----:R-:W-:Y:S01]  /*ac60*/  IMAD.WIDE.U32 R8, R167, R14, R18 ;  /* 0x0000000ea7087225 */ /* 0x001fe200078e0012 */
[----:B------:R-:W-:-:S03]  /*ac70*/  SHF.L.U64.HI R161, R161, 0x8, R164 ;  /* 0x00000008a1a17819 */ /* 0x000fc600000102a4 */
[----:B------:R-:W-:Y:S02]  /*ac80*/  IMAD.IADD R9, R165, 0x1, R9 ;  /* 0x00000001a5097824 */ /* 0x000fe400078e0209 */
[----:B------:R-:W-:Y:S01]  /*ac90*/  IMAD.WIDE.U32 R162, R22, UR43, R8 ;  /* 0x0000002b16a27c25 */ /* 0x000fe2000f8e0008 */
[----:B------:R-:W-:-:S03]  /*aca0*/  IADD3 R8, P1, R159, R4, RZ ;  /* 0x000000049f087210 */ /* 0x000fc60007f3e0ff */
[----:B------:R-:W-:Y:S01]  /*acb0*/  IMAD.IADD R7, R157, 0x1, R163 ;  /* 0x000000019d077824 */ /* 0x000fe200078e02a3 */
[----:B------:R-:W-:Y:S02]  /*acc0*/  IADD3.X R9, R161, R5, RZ, P1, !PT ;  /* 0x00000005a1097210 */ /* 0x000fe40000ffe4ff */
[----:B------:R-:W-:-:S04]  /*acd0*/  LEA R6, P3, R162, R12, 0x1 ;  /* 0x0000000ca2067211 */ /* 0x000fc800078608ff */
[----:B------:R-:W-:Y:S01]  /*ace0*/  LEA.HI.X R7, R162, R13, R7, 0x1, P3 ;  /* 0x0000000da2077211 */ /* 0x000fe200018f0c07 */
[----:B--2---:R-:W-:-:S04]  /*acf0*/  IMAD.U32 R3, R23, 0x10000, RZ ;  /* 0x0001000017037824 */ /* 0x004fc800078e00ff */
[----:B------:R-:W-:-:S04]  /*ad00*/  FMUL R3, R3, R16 ;  /* 0x0000001003037220 */ /* 0x000fc80000400000 */
[----:B------:R-:W-:-:S05]  /*ad10*/  FFMA R3, R24, R2, R3 ;  /* 0x0000000218037223 */ /* 0x000fca0000000003 */
[----:B------:R-:W-:-:S05]  /*ad20*/  F2FP.BF16.F32.PACK_AB R3, RZ, R3 ;  /* 0x00000003ff03723e */ /* 0x000fca00000010ff */
[----:B------:R0:W-:Y:S01]  /*ad30*/  @P4 STG.E.U16 desc[UR36][R8.64], R3 ;  /* 0x0000000308004986 */ /* 0x0001e2000c101524 */
[----:B------:R-:W-:Y:S05]  /*ad40*/  @!P2 BRA `(.L_x_283) ;  /* 0x000000000004a947 */ /* 0x000fea0003800000 */
[----:B------:R1:W5:Y:S02]  /*ad50*/  LDG.E.LTC128B.U16 R23, desc[UR36][R6.64+0x2] ;  /* 0x0000022406177981 */ /* 0x000364000c1e1520 */
.L_x_283:
[----:B------:R-:W-:Y:S05]  /*ad60*/  BSYNC B1 ;  /* 0x0000000000017941 */ /* 0x000fea0003800000 */
.L_x_282:
[----:B0----5:R-:W-:Y:S01]  /*ad70*/  IMAD.U32 R3, R23, 0x10000, RZ ;  /* 0x0001000017037824 */ /* 0x021fe200078e00ff */
[----:B------:R-:W-:Y:S01]  /*ad80*/  ISETP.GT.AND P1, PT, R17, 0x88, PT ;  /* 0x000000881100780c */ /* 0x000fe20003f24270 */
[----:B------:R-:W-:Y:S01]  /*ad90*/  IMAD.WIDE.U32 R14, R167, R14, R154 ;  /* 0x0000000ea70e7225 */ /* 0x000fe200078e009a */
[----:B------:R-:W-:Y:S03]  /*ada0*/  BSSY B1, `(.L_x_284) ;  /* 0x0000010000017945 */ /* 0x000fe60003800000 */
[----:B------:R-:W-:Y:S01]  /*adb0*/  FMUL R10, R3, R16 ;  /* 0x00000010030a7220 */ /* 0x000fe20000400000 */
[----:B------:R-:W-:Y:S01]  /*adc0*/  ISETP.GT.AND P3, PT, R0, RZ, P1 ;  /* 0x000000ff0000720c */ /* 0x000fe20000f64270 */
[----:B------:R-:W-:Y:S01]  /*add0*/  IMAD.IADD R165, R165, 0x1, R15 ;  /* 0x00000001a5a57824 */ /* 0x000fe200078e020f */
[----:B------:R-:W-:Y:S01]  /*ade0*/  IADD3 R152, P4, R152, R14, RZ ;  /* 0x0000000e98987210 */ /* 0x000fe20007f9e0ff */
[----:B------:R-:W-:Y:S01]  /*adf0*/  FFMA R10, R25, R2, R10 ;  /* 0x00000002190a7223 */ /* 0x000fe2000000000a */
[----:B------:R-:W-:-:S03]  /*ae00*/  IADD3 R14, P5, R18, R14, RZ ;  /* 0x0000000e120e7210 */ /* 0x000fc60007fbe0ff */
[----:B------:R-:W-:Y:S01]  /*ae10*/  IMAD.X R20, R165, 0x1, R21, P4 ;  /* 0x00000001a5147824 */ /* 0x000fe200020e0615 */
[----:B------:R-:W-:Y:S02]  /*ae20*/  F2FP.BF16.F32.PACK_AB R3, RZ, R10 ;  /* 0x0000000aff03723e */ /* 0x000fe400000010ff */
[C---:B------:R-:W-:Y:S02]  /*ae30*/  LEA R10, P4, R152.reuse, R12, 0x1 ;  /* 0x0000000c980a7211 */ /* 0x040fe400078808ff */
[----:B------:R-:W-:Y:S02]  /*ae40*/  PRMT R17, R3, 0x7610, R17 ;  /* 0x0000761003117816 */ /* 0x000fe40000000011 */
[----:B------:R-:W-:Y:S02]  /*ae50*/  LEA.HI.X R11, R152, R13, R20, 0x1, P4 ;  /* 0x0000000d980b7211 */ /* 0x000fe400020f0c14 */
[----:B------:R-:W-:Y:S01]  /*ae60*/  PRMT R3, R23, 0x7610, R3 ;  /* 0x0000761017037816 */ /* 0x000fe20000000003 */
[----:B------:R0:W-:Y:S01]  /*ae70*/  @P2 STG.E.U16 desc[UR36][R8.64+0x2], R17 ;  /* 0x0000021108002986 */ /* 0x0001e2000c101524 */
[----:B------:R-:W-:Y:S05]  /*ae80*/  @!P3 BRA `(.L_x_285) ;  /* 0x000000000004b947 */ /* 0x000fea0003800000 */
[----:B------:R2:W5:Y:S02]  /*ae90*/  LDG.E.LTC128B.U16 R3, desc[UR36][R10.64] ;  /* 0x000000240a037981 */ /* 0x000564000c1e1520 */
.L_x_285:
[----:B------:R-:W-:Y:S05]  /*aea0*/  BSYNC B1 ;  /* 0x0000000000017941 */ /* 0x000fea0003800000 */
.L_x_284:
[----:B--2--5:R-:W-:Y:S01]  /*aeb0*/  IMAD.U32 R11, R3, 0x10000, RZ ;  /* 0x00010000030b7824 */ /* 0x024fe200078e00ff */
[----:B------:R-:W-:Y:S01]  /*aec0*/  IADD3 R10, P2, R8, R158, RZ ;  /* 0x0000009e080a7210 */ /* 0x000fe20007f5e0ff */
[----:B------:R-:W-:Y:S01]  /*aed0*/  IMAD.X R15, R19, 0x1, R165, P5 ;  /* 0x00000001130f7824 */ /* 0x000fe200028e06a5 */
[----:B------:R-:W-:Y:S01]  /*aee0*/  ISETP.GT.AND P5, PT, R0, 0x1, P1 ;  /* 0x000000010000780c */ /* 0x000fe20000fa4270 */
[----:B------:R-:W-:Y:S01]  /*aef0*/  FMUL R11, R11, R16 ;  /* 0x000000100b0b7220 */ /* 0x000fe20000400000 */
[----:B------:R-:W-:Y:S01]  /*af00*/  BSSY B1, `(.L_x_286) ;  /* 0x000000b000017945 */ /* 0x000fe20003800000 */
[----:B------:R-:W-:-:S04]  /*af10*/  IMAD.WIDE.U32 R22, R22, UR43, R14 ;  /* 0x0000002b16167c25 */ /* 0x000fc8000f8e000e */
[----:B------:R-:W-:Y:S01]  /*af20*/  FFMA R11, R26, R2, R11 ;  /* 0x000000021a0b7223 */ /* 0x000fe2000000000b */
[----:B------:R-:W-:Y:S01]  /*af30*/  IMAD.IADD R157, R157, 0x1, R23 ;  /* 0x000000019d9d7824 */ /* 0x000fe200078e0217 */
[----:B------:R-:W-:-:S03]  /*af40*/  LEA R12, P4, R22, R12, 0x1 ;  /* 0x0000000c160c7211 */ /* 0x000fc600078808ff */
[----:B------:R-:W-:Y:S01]  /*af50*/  F2FP.BF16.F32.PACK_AB R14, RZ, R11 ;  /* 0x0000000bff0e723e */ /* 0x000fe200000010ff */
[----:B------:R-:W-:Y:S01]  /*af60*/  IMAD.X R11, R9, 0x1, R156, P2 ;  /* 0x00000001090b7824 */ /* 0x000fe200010e069c */
[----:B------:R-:W-:-:S04]  /*af70*/  LEA.HI.X R13, R22, R13, R157, 0x1, P4 ;  /* 0x0000000d160d7211 */ /* 0x000fc800020f0c9d */
[----:B------:R2:W-:Y:S01]  /*af80*/  @P3 STG.E.U16 desc[UR36][R10.64], R14 ;  /* 0x0000000e0a003986 */ /* 0x0005e2000c101524 */
[----:B------:R-:W-:Y:S05]  /*af90*/  @!P5 BRA `(.L_x_287) ;  /* 0x000000000004d947 */ /* 0x000fea0003800000 */
[----:B------:R3:W5:Y:S02]  /*afa0*/  LDG.E.LTC128B.U16 R3, desc[UR36][R12.64+0x2] ;  /* 0x000002240c037981 */ /* 0x000764000c1e1520 */
.L_x_287:
[----:B------:R-:W-:Y:S05]  /*afb0*/  BSYNC B1 ;  /* 0x0000000000017941 */ /* 0x000fea0003800000 */
.L_x_286:
[----:B-----5:R-:W-:Y:S01]  /*afc0*/  SHF.L.U32 R15, R3, 0x10, RZ ;  /* 0x00000010030f7819 */ /* 0x020fe200000006ff */
[----:B------:R-:W-:Y:S01]  /*afd0*/  BSSY B1, `(.L_x_288) ;  /* 0x0000008000017945 */ /* 0x000fe20003800000 */
[----:B------:R-:W-:-:S03]  /*afe0*/  ISETP.GT.AND P2, PT, R0, 0x8, P0 ;  /* 0x000000080000780c */ /* 0x000fc60000744270 */
[----:B--2---:R-:W-:-:S04]  /*aff0*/  FMUL R14, R15, R16 ;  /* 0x000000100f0e7220 */ /* 0x004fc80000400000 */
[----:B------:R-:W-:-:S05]  /*b000*/  FFMA R14, R27, R2, R14 ;  /* 0x000000021b0e7223 */ /* 0x000fca000000000e */
[----:B------:R-:W-:-:S05]  /*b010*/  F2FP.BF16.F32.PACK_AB R14, RZ, R14 ;  /* 0x0000000eff0e723e */ /* 0x000fca00000010ff */
[----:B------:R2:W-:Y:S01]  /*b020*/  @P5 STG.E.U16 desc[UR36][R10.64+0x2], R14 ;  /* 0x0000020e0a005986 */ /* 0x0005e2000c101524 */
[----:B------:R-:W-:Y:S05]  /*b030*/  @!P2 BRA `(.L_x_289) ;  /* 0x000000000004a947 */ /* 0x000fea0003800000 */
[----:B------:R4:W5:Y:S02]  /*b040*/  LDG.E.LTC128B.U16 R3, desc[UR36][R6.64+0x10] ;  /* 0x0000102406037981 */ /* 0x000964000c1e1520 */
.L_x_289:
[----:B------:R-:W-:Y:S05]  /*b050*/  BSYNC B1 ;  /* 0x0000000000017941 */ /* 0x000fea0003800000 */
.L_x_288:
[----:B--2--5:R-:W-:Y:S01]  /*b060*/  IMAD.U32 R11, R3, 0x10000, RZ ;  /* 0x00010000030b7824 */ /* 0x024fe200078e00ff */
[----:B------:R-:W-:Y:S01]  /*b070*/  ISETP.GT.AND P3, PT, R0, 0x9, P0 ;  /* 0x000000090000780c */ /* 0x000fe20000764270 */
[----:B------:R-:W-:Y:S02]  /*b080*/  BSSY B1, `(.L_x_290) ;  /* 0x0000007000017945 */ /* 0x000fe40003800000 */
[----:B------:R-:W-:-:S04]  /*b090*/  FMUL R11, R11, R16 ;  /* 0x000000100b0b7220 */ /* 0x000fc80000400000 */
[----:B------:R-:W-:-:S05]  /*b0a0*/  FFMA R11, R28, R2, R11 ;  /* 0x000000021c0b7223 */ /* 0x000fca000000000b */
[----:B------:R-:W-:-:S05]  /*b0b0*/  F2FP.BF16.F32.PACK_AB R11, RZ, R11 ;  /* 0x0000000bff0b723e */ /* 0x000fca00000010ff */
[----:B------:R2:W-:Y:S01]  /*b0c0*/  @P2 STG.E.U16 desc[UR36][R8.64+0x10], R11 ;  /* 0x0000100b08002986 */ /* 0x0005e2000c101524 */
[----:B------:R-:W-:Y:S05]  /*b0d0*/  @!P3 BRA `(.L_x_291) ;  /* 0x000000000004b947 */ /* 0x000fea0003800000 */
[----:B------:R0:W5:Y:S02]  /*b0e0*/  LDG.E.LTC128B.U16 R3, desc[UR36][R6.64+0x12] ;  /* 0x0000122406037981 */ /* 0x000164000c1e1520 */
.L_x_291:
[----:B------:R-:W-:Y:S05]  /*b0f0*/  BSYNC B1 ;  /* 0x0000000000017941 */ /* 0x000fea0003800000 */
.L_x_290:
        /* <DEDUP_REMOVED lines=9> */
.L_x_293:
[----:B------:R-:W-:Y:S05]  /*b190*/  BSYNC B1 ;  /* 0x0000000000017941 */ /* 0x000fea0003800000 */
.L_x_292:
[----:B-----5:R-:W-:Y:S01]  /*b1a0*/  IMAD.U32 R11, R3, 0x10000, RZ ;  /* 0x00010000030b7824 */ /* 0x020fe200078e00ff */
[----:B--2---:R-:W-:Y:S01]  /*b1b0*/  IADD3 R10, P3, R158, R8, RZ ;  /* 0x000000089e0a7210 */ /* 0x004fe20007f7e0ff */
[----:B------:R-:W-:Y:S01]  /*b1c0*/  BSSY B1, `(.L_x_294) ;  /* 0x0000009000017945 */ /* 0x000fe20003800000 */
[----:B------:R-:W-:Y:S01]  /*b1d0*/  ISETP.GT.AND P2, PT, R0, 0x9, P1 ;  /* 0x000000090000780c */ /* 0x000fe20000f44270 */
[----:B------:R-:W-:-:S04]  /*b1e0*/  FMUL R11, R11, R16 ;  /* 0x000000100b0b7220 */ /* 0x000fc80000400000 */
[----:B------:R-:W-:-:S05]  /*b1f0*/  FFMA R11, R30, R2, R11 ;  /* 0x000000021e0b7223 */ /* 0x000fca000000000b */
[----:B------:R-:W-:Y:S01]  /*b200*/  F2FP.BF16.F32.PACK_AB R14, RZ, R11 ;  /* 0x0000000bff0e723e */ /* 0x000fe200000010ff */
[----:B------:R-:W-:-:S05]  /*b210*/  IMAD.X R11, R156, 0x1, R9, P3 ;  /* 0x000000019c0b7824 */ /* 0x000fca00018e0609 */
[----:B------:R2:W-:Y:S01]  /*b220*/  @P4 STG.E.U16 desc[UR36][R10.64+0x10], R14 ;  /* 0x0000100e0a004986 */ /* 0x0005e2000c101524 */
[----:B------:R-:W-:Y:S05]  /*b230*/  @!P2 BRA `(.L_x_295) ;  /* 0x000000000004a947 */ /* 0x000fea0003800000 */
[----:B------:R0:W5:Y:S02]  /*b240*/  LDG.E.LTC128B.U16 R3, desc[UR36][R12.64+0x12] ;  /* 0x000012240c037981 */ /* 0x000164000c1e1520 */
.L_x_295:
[----:B------:R-:W-:Y:S05]  /*b250*/  BSYNC B1 ;  /* 0x0000000000017941 */ /* 0x000fea0003800000 */
.L_x_294:
[----:B--2--5:R-:W-:Y:S01]  /*b260*/  IMAD.U32 R11, R3, 0x10000, RZ ;  /* 0x00010000030b7824 */ /* 0x024fe200078e00ff */
[----:B------:R-:W-:Y:S01]  /*b270*/  IADD3 R158, P3, P4, R158, R4, R159 ;  /* 0x000000049e9e7210 */ /* 0x000fe20007c7e09f */
[----:B------:R-:W-:Y:S01]  /*b280*/  BSSY B1, `(.L_x_296) ;  /* 0x0000009000017945 */ /* 0x000fe20003800000 */
[----:B------:R-:W-:Y:S01]  /*b290*/  ISETP.GT.AND P5, PT, R0, 0x10, P0 ;  /* 0x000000100000780c */ /* 0x000fe200007a4270 */
[----:B------:R-:W-:Y:S01]  /*b2a0*/  FMUL R10, R11, R16 ;  /* 0x000000100b0a7220 */ /* 0x000fe20000400000 */
[----:B------:R-:W-:-:S03]  /*b2b0*/  IADD3.X R159, R156, R5, R161, P3, P4 ;  /* 0x000000059c9f7210 */ /* 0x000fc60001fe84a1 */
[----:B------:R-:W-:-:S05]  /*b2c0*/  FFMA R10, R31, R2, R10 ;  /* 0x000000021f0a7223 */ /* 0x000fca000000000a */
[----:B------:R-:W-:-:S05]  /*b2d0*/  F2FP.BF16.F32.PACK_AB R10, RZ, R10 ;  /* 0x0000000aff0a723e */ /* 0x000fca00000010ff */
[----:B------:R2:W-:Y:S01]  /*b2e0*/  @P2 STG.E.U16 desc[UR36][R158.64+0x12], R10 ;  /* 0x0000120a9e002986 */ /* 0x0005e2000c101524 */
[----:B------:R-:W-:Y:S05]  /*b2f0*/  @!P5 BRA `(.L_x_297) ;  /* 0x000000000004d947 */ /* 0x000fea0003800000 */
[----:B------:R0:W5:Y:S02]  /*b300*/  LDG.E.LTC128B.U16 R3, desc[UR36][R6.64+0x20] ;  /* 0x0000202406037981 */ /* 0x000164000c1e1520 */
.L_x_297:
[----:B------:R-:W-:Y:S05]  /*b310*/  BSYNC B1 ;  /* 0x0000000000017941 */ /* 0x000fea0003800000 */
.L_x_296:
[----:B-----5:R-:W-:Y:S01]  /*b320*/  IMAD.U32 R5, R3, 0x10000, RZ ;  /* 0x0001000003057824 */ /* 0x020fe200078e00ff */
        /* <DEDUP_REMOVED lines=8> */
.L_x_299:
[----:B------:R-:W-:Y:S05]  /*b3b0*/  BSYNC B1 ;  /* 0x0000000000017941 */ /* 0x000fea0003800000 */
.L_x_298:
[----:B0----5:R-:W-:Y:S01]  /*b3c0*/  IMAD.U32 R5, R3, 0x10000, RZ ;  /* 0x0001000003057824 */ /* 0x021fe200078e00ff */
        /* <DEDUP_REMOVED lines=8> */
.L_x_301:
[----:B------:R-:W-:Y:S05]  /*b450*/  BSYNC B1 ;  /* 0x0000000000017941 */ /* 0x000fea0003800000 */
.L_x_300:
[----:B-----5:R-:W-:Y:S01]  /*b460*/  SHF.L.U32 R5, R3, 0x10, RZ ;  /* 0x0000001003057819 */ /* 0x020fe200000006ff */
[----:B0-----:R-:W-:Y:S01]  /*b470*/  @P3 IMAD.MOV.U32 R4, RZ, RZ, R158 ;  /* 0x000000ffff043224 */ /* 0x001fe200078e009e */
[----:B------:R-:W-:Y:S01]  /*b480*/  ISETP.GT.AND P2, PT, R0, 0x11, P1 ;  /* 0x000000110000780c */ /* 0x000fe20000f44270 */
[----:B------:R-:W-:Y:S02]  /*b490*/  BSSY B1, `(.L_x_302) ;  /* 0x0000009000017945 */ /* 0x000fe40003800000 */
[----:B------:R-:W-:-:S04]  /*b4a0*/  FMUL R5, R5, R16 ;  /* 0x0000001005057220 */ /* 0x000fc80000400000 */
[----:B------:R-:W-:-:S05]  /*b4b0*/  FFMA R5, R34, R2, R5 ;  /* 0x0000000222057223 */ /* 0x000fca0000000005 */
[----:B------:R-:W-:-:S04]  /*b4c0*/  F2FP.BF16.F32.PACK_AB R5, RZ, R5 ;  /* 0x00000005ff05723e */ /* 0x000fc800000010ff */
[----:B--2---:R-:W-:Y:S01]  /*b4d0*/  PRMT R10, R5, 0x7610, R10 ;  /* 0x00007610050a7816 */ /* 0x004fe2000000000a */
[----:B------:R-:W-:-:S05]  /*b4e0*/  @P3 IMAD.MOV.U32 R5, RZ, RZ, R159 ;  /* 0x000000ffff053224 */ /* 0x000fca00078e009f */
[----:B------:R0:W-:Y:S01]  /*b4f0*/  @P3 STG.E.U16 desc[UR36][R4.64+0x20], R10 ;  /* 0x0000200a04003986 */ /* 0x0001e2000c101524 */
[----:B------:R-:W-:Y:S05]  /*b500*/  @!P2 BRA `(.L_x_303) ;  /* 0x000000000004a947 */ /* 0x000fea0003800000 */
[----:B------:R2:W5:Y:S02]  /*b510*/  LDG.E.LTC128B.U16 R3, desc[UR36][R12.64+0x22] ;  /* 0x000022240c037981 */ /* 0x000564000c1e1520 */
.L_x_303:
[----:B------:R-:W-:Y:S05]  /*b520*/  BSYNC B1 ;  /* 0x0000000000017941 */ /* 0x000fea0003800000 */
.L_x_302:
[----:B0----5:R-:W-:Y:S01]  /*b530*/  IMAD.U32 R5, R3, 0x10000, RZ ;  /* 0x0001000003057824 */ /* 0x021fe200078e00ff */
[----:B------:R-:W-:Y:S01]  /*b540*/  ISETP.GT.AND P3, PT, R0, 0x18, P0 ;  /* 0x000000180000780c */ /* 0x000fe20000764270 */
[----:B------:R-:W-:Y:S02]  /*b550*/  BSSY B1, `(.L_x_304) ;  /* 0x000000a000017945 */ /* 0x000fe40003800000 */
[----:B------:R-:W-:Y:S01]  /*b560*/  FMUL R4, R5, R16 ;  /* 0x0000001005047220 */ /* 0x000fe20000400000 */
[----:B------:R-:W-:-:S03]  /*b570*/  @P2 IMAD.MOV.U32 R5, RZ, RZ, R159 ;  /* 0x000000ffff052224 */ /* 0x000fc600078e009f */
[----:B------:R-:W-:-:S05]  /*b580*/  FFMA R4, R35, R2, R4 ;  /* 0x0000000223047223 */ /* 0x000fca0000000004 */
[----:B------:R-:W-:-:S04]  /*b590*/  F2FP.BF16.F32.PACK_AB R4, RZ, R4 ;  /* 0x00000004ff04723e */ /* 0x000fc800000010ff */
[----:B------:R-:W-:Y:S01]  /*b5a0*/  PRMT R10, R4, 0x7610, R10 ;  /* 0x00007610040a7816 */ /* 0x000fe2000000000a */
[----:B------:R-:W-:-:S05]  /*b5b0*/  @P2 IMAD.MOV.U32 R4, RZ, RZ, R158 ;  /* 0x000000ffff042224 */ /* 0x000fca00078e009e */
[----:B------:R0:W-:Y:S01]  /*b5c0*/  @P2 STG.E.U16 desc[UR36][R4.64+0x22], R10 ;  /* 0x0000220a04002986 */ /* 0x0001e2000c101524 */
[----:B------:R-:W-:Y:S05]  /*b5d0*/  @!P3 BRA `(.L_x_305) ;  /* 0x000000000004b947 */ /* 0x000fea0003800000 */
[----:B------:R0:W5:Y:S02]  /*b5e0*/  LDG.E.LTC128B.U16 R3, desc[UR36][R6.64+0x30] ;  /* 0x0000302406037981 */ /* 0x000164000c1e1520 */
.L_x_305:
[----:B------:R-:W-:Y:S05]  /*b5f0*/  BSYNC B1 ;  /* 0x0000000000017941 */ /* 0x000fea0003800000 */
.L_x_304:
        /* <DEDUP_REMOVED lines=9> */
.L_x_307:
[----:B------:R-:W-:Y:S05]  /*b690*/  BSYNC B1 ;  /* 0x0000000000017941 */ /* 0x000fea0003800000 */
.L_x_306:
        /* <DEDUP_REMOVED lines=9> */
.L_x_309:
[----:B------:R-:W-:Y:S05]  /*b730*/  BSYNC B1 ;  /* 0x0000000000017941 */ /* 0x000fea0003800000 */
.L_x_308:
[----:B-----5:R-:W-:Y:S01]  /*b740*/  SHF.L.U32 R5, R3, 0x10, RZ ;  /* 0x0000001003057819 */ /* 0x020fe200000006ff */
[----:B0-----:R-:W-:Y:S01]  /*b750*/  @P3 IMAD.MOV.U32 R4, RZ, RZ, R158 ;  /* 0x000000ffff043224 */ /* 0x001fe200078e009e */
[----:B------:R-:W-:Y:S01]  /*b760*/  ISETP.GT.AND P2, PT, R0, 0x19, P1 ;  /* 0x000000190000780c */ /* 0x000fe20000f44270 */
[----:B------:R-:W-:Y:S02]  /*b770*/  BSSY B1, `(.L_x_310) ;  /* 0x0000009000017945 */ /* 0x000fe40003800000 */
[----:B------:R-:W-:-:S04]  /*b780*/  FMUL R5, R5, R16 ;  /* 0x0000001005057220 */ /* 0x000fc80000400000 */
[----:B------:R-:W-:-:S05]  /*b790*/  FFMA R5, R38, R2, R5 ;  /* 0x0000000226057223 */ /* 0x000fca0000000005 */
[----:B------:R-:W-:-:S04]  /*b7a0*/  F2FP.BF16.F32.PACK_AB R5, RZ, R5 ;  /* 0x00000005ff05723e */ /* 0x000fc800000010ff */
[----:B------:R-:W-:Y:S01]  /*b7b0*/  PRMT R10, R5, 0x7610, R10 ;  /* 0x00007610050a7816 */ /* 0x000fe2000000000a */
[----:B------:R-:W-:-:S05]  /*b7c0*/  @P3 IMAD.MOV.U32 R5, RZ, RZ, R159 ;  /* 0x000000ffff053224 */ /* 0x000fca00078e009f */
[----:B------:R0:W-:Y:S01]  /*b7d0*/  @P3 STG.E.U16 desc[UR36][R4.64+0x30], R10 ;  /* 0x0000300a04003986 */ /* 0x0001e2000c101524 */
[----:B------:R-:W-:Y:S05]  /*b7e0*/  @!P2 BRA `(.L_x_311) ;  /* 0x000000000004a947 */ /* 0x000fea0003800000 */
[----:B------:R0:W5:Y:S02]  /*b7f0*/  LDG.E.LTC128B.U16 R3, desc[UR36][R12.64+0x32] ;  /* 0x000032240c037981 */ /* 0x000164000c1e1520 */
.L_x_311:
[----:B------:R-:W-:Y:S05]  /*b800*/  BSYNC B1 ;  /* 0x0000000000017941 */ /* 0x000fea0003800000 */
.L_x_310:
        /* <DEDUP_REMOVED lines=12> */
.L_x_313:
[----:B------:R-:W-:Y:S05]  /*b8d0*/  BSYNC B1 ;  /* 0x0000000000017941 */ /* 0x000fea0003800000 */
.L_x_312:
        /* <DEDUP_REMOVED lines=9> */
.L_x_315:
[----:B------:R-:W-:Y:S05]  /*b970*/  BSYNC B1 ;  /* 0x0000000000017941 */ /* 0x000fea0003800000 */
.L_x_314:
        /* <DEDUP_REMOVED lines=9> */
.L_x_317:
[----:B------:R-:W-:Y:S05]  /*ba10*/  BSYNC B1 ;  /* 0x0000000000017941 */ /* 0x000fea0003800000 */
.L_x_316:
        /* <DEDUP_REMOVED lines=12> */
.L_x_319:
[----:B------:R-:W-:Y:S05]  /*bae0*/  BSYNC B1 ;  /* 0x0000000000017941 */ /* 0x000fea0003800000 */
.L_x_318:
        /* <DEDUP_REMOVED lines=12> */
.L_x_321:
[----:B------:R-:W-:Y:S05]  /*bbb0*/  BSYNC B1 ;  /* 0x0000000000017941 */ /* 0x000fea0003800000 */
.L_x_320:
        /* <DEDUP_REMOVED lines=9> */
.L_x_323:
[----:B------:R-:W-:Y:S05]  /*bc50*/  BSYNC B1 ;  /* 0x0000000000017941 */ /* 0x000fea0003800000 */
.L_x_322:
        /* <DEDUP_REMOVED lines=9> */
.L_x_325:
[----:B------:R-:W-:Y:S05]  /*bcf0*/  BSYNC B1 ;  /* 0x0000000000017941 */ /* 0x000fea0003800000 */
.L_x_324:
        /* <DEDUP_REMOVED lines=12> */
.L_x_327:
[----:B------:R-:W-:Y:S05]  /*bdc0*/  BSYNC B1 ;  /* 0x0000000000017941 */ /* 0x000fea0003800000 */
.L_x_326:
        /* <DEDUP_REMOVED lines=12> */
.L_x_329:
[----:B------:R-:W-:Y:S05]  /*be90*/  BSYNC B1 ;  /* 0x0000000000017941 */ /* 0x000fea0003800000 */
.L_x_328:
        /* <DEDUP_REMOVED lines=9> */
.L_x_331:
[----:B------:R-:W-:Y:S05]  /*bf30*/  BSYNC B1 ;  /* 0x0000000000017941 */ /* 0x000fea0003800000 */
.L_x_330:
        /* <DEDUP_REMOVED lines=9> */
.L_x_333:
[----:B------:R-:W-:Y:S05]  /*bfd0*/  BSYNC B1 ;  /* 0x0000000000017941 */ /* 0x000fea0003800000 */
.L_x_332:
        /* <DEDUP_REMOVED lines=12> */
.L_x_335:
[----:B------:R-:W-:Y:S05]  /*c0a0*/  BSYNC B1 ;  /* 0x0000000000017941 */ /* 0x000fea0003800000 */
.L_x_334:
        /* <DEDUP_REMOVED lines=12> */
.L_x_337:
[----:B------:R-:W-:Y:S05]  /*c170*/  BSYNC B1 ;  /* 0x0000000000017941 */ /* 0x000fea0003800000 */
.L_x_336:
        /* <DEDUP_REMOVED lines=9> */
.L_x_339:
[----:B------:R-:W-:Y:S05]  /*c210*/  BSYNC B1 ;  /* 0x0000000000017941 */ /* 0x000fea0003800000 */
.L_x_338:
        /* <DEDUP_REMOVED lines=9> */
.L_x_341:
[----:B------:R-:W-:Y:S05]  /*c2b0*/  BSYNC B1 ;  /* 0x0000000000017941 */ /* 0x000fea0003800000 */
.L_x_340:
        /* <DEDUP_REMOVED lines=12> */
.L_x_343:
[----:B------:R-:W-:Y:S05]  /*c380*/  BSYNC B1 ;  /* 0x0000000000017941 */ /* 0x000fea0003800000 */
.L_x_342:
        /* <DEDUP_REMOVED lines=12> */
.L_x_345:
[----:B------:R-:W-:Y:S05]  /*c450*/  BSYNC B1 ;  /* 0x0000000000017941 */ /* 0x000fea0003800000 */
.L_x_344:
        /* <DEDUP_REMOVED lines=9> */
.L_x_347:
[----:B------:R-:W-:Y:S05]  /*c4f0*/  BSYNC B1 ;  /* 0x0000000000017941 */ /* 0x000fea0003800000 */
.L_x_346:
        /* <DEDUP_REMOVED lines=9> */
.L_x_349:
[----:B------:R-:W-:Y:S05]  /*c590*/  BSYNC B1 ;  /* 0x0000000000017941 */ /* 0x000fea0003800000 */
.L_x_348:
        /* <DEDUP_REMOVED lines=12> */
.L_x_351:
[----:B------:R-:W-:Y:S05]  /*c660*/  BSYNC B1 ;  /* 0x0000000000017941 */ /* 0x000fea0003800000 */
.L_x_350:
        /* <DEDUP_REMOVED lines=12> */
.L_x_353:
[----:B------:R-:W-:Y:S05]  /*c730*/  BSYNC B1 ;  /* 0x0000000000017941 */ /* 0x000fea0003800000 */
.L_x_352:
        /* <DEDUP_REMOVED lines=9> */
.L_x_355:
[----:B------:R-:W-:Y:S05]  /*c7d0*/  BSYNC B1 ;  /* 0x0000000000017941 */ /* 0x000fea0003800000 */
.L_x_354:
        /* <DEDUP_REMOVED lines=9> */
.L_x_357:
[----:B------:R-:W-:Y:S05]  /*c870*/  BSYNC B1 ;  /* 0x0000000000017941 */ /* 0x000fea0003800000 */
.L_x_356:
        /* <DEDUP_REMOVED lines=12> */
.L_x_359:
[----:B------:R-:W-:Y:S05]  /*c940*/  BSYNC B1 ;  /* 0x0000000000017941 */ /* 0x000fea0003800000 */
.L_x_358:
        /* <DEDUP_REMOVED lines=12> */
.L_x_361:
[----:B------:R-:W-:Y:S05]  /*ca10*/  BSYNC B1 ;  /* 0x0000000000017941 */ /* 0x000fea0003800000 */
.L_x_360:
        /* <DEDUP_REMOVED lines=9> */
.L_x_363:
[----:B------:R-:W-:Y:S05]  /*cab0*/  BSYNC B1 ;  /* 0x0000000000017941 */ /* 0x000fea0003800000 */
.L_x_362:
        /* <DEDUP_REMOVED lines=9> */
.L_x_365:
[----:B------:R-:W-:Y:S05]  /*cb50*/  BSYNC B1 ;  /* 0x0000000000017941 */ /* 0x000fea0003800000 */
.L_x_364:
        /* <DEDUP_REMOVED lines=12> */
.L_x_367:
[----:B------:R-:W-:Y:S05]  /*cc20*/  BSYNC B1 ;  /* 0x0000000000017941 */ /* 0x000fea0003800000 */
.L_x_366:
        /* <DEDUP_REMOVED lines=12> */
.L_x_369:
[----:B------:R-:W-:Y:S05]  /*ccf0*/  BSYNC B1 ;  /* 0x0000000000017941 */ /* 0x000fea0003800000 */
.L_x_368:
        /* <DEDUP_REMOVED lines=9> */
.L_x_371:
[----:B------:R-:W-:Y:S05]  /*cd90*/  BSYNC B1 ;  /* 0x0000000000017941 */ /* 0x000fea0003800000 */
.L_x_370:
        /* <DEDUP_REMOVED lines=9> */
.L_x_373:
[----:B------:R-:W-:Y:S05]  /*ce30*/  BSYNC B1 ;  /* 0x0000000000017941 */ /* 0x000fea0003800000 */
.L_x_372:
        /* <DEDUP_REMOVED lines=12> */
.L_x_375:
[----:B------:R-:W-:Y:S05]  /*cf00*/  BSYNC B1 ;  /* 0x0000000000017941 */ /* 0x000fea0003800000 */
.L_x_374:
        /* <DEDUP_REMOVED lines=12> */
.L_x_377:
[----:B------:R-:W-:Y:S05]  /*cfd0*/  BSYNC B1 ;  /* 0x0000000000017941 */ /* 0x000fea0003800000 */
.L_x_376:
        /* <DEDUP_REMOVED lines=9> */
.L_x_379:
[----:B------:R-:W-:Y:S05]  /*d070*/  BSYNC B1 ;  /* 0x0000000000017941 */ /* 0x000fea0003800000 */
.L_x_378:
        /* <DEDUP_REMOVED lines=9> */
.L_x_381:
[----:B------:R-:W-:Y:S05]  /*d110*/  BSYNC B1 ;  /* 0x0000000000017941 */ /* 0x000fea0003800000 */
.L_x_380:
        /* <DEDUP_REMOVED lines=12> */
.L_x_383:
[----:B------:R-:W-:Y:S05]  /*d1e0*/  BSYNC B1 ;  /* 0x0000000000017941 */ /* 0x000fea0003800000 */
.L_x_382:
        /* <DEDUP_REMOVED lines=12> */
.L_x_385:
[----:B------:R-:W-:Y:S05]  /*d2b0*/  BSYNC B1 ;  /* 0x0000000000017941 */ /* 0x000fea0003800000 */
.L_x_384:
        /* <DEDUP_REMOVED lines=9> */
.L_x_387:
[----:B------:R-:W-:Y:S05]  /*d350*/  BSYNC B1 ;  /* 0x0000000000017941 */ /* 0x000fea0003800000 */
.L_x_386:
        /* <DEDUP_REMOVED lines=9> */
.L_x_389:
[----:B------:R-:W-:Y:S05]  /*d3f0*/  BSYNC B1 ;  /* 0x0000000000017941 */ /* 0x000fea0003800000 */
.L_x_388:
        /* <DEDUP_REMOVED lines=12> */
.L_x_391:
[----:B------:R-:W-:Y:S05]  /*d4c0*/  BSYNC B1 ;  /* 0x0000000000017941 */ /* 0x000fea0003800000 */
.L_x_390:
        /* <DEDUP_REMOVED lines=12> */
.L_x_393:
[----:B------:R-:W-:Y:S05]  /*d590*/  BSYNC B1 ;  /* 0x0000000000017941 */ /* 0x000fea0003800000 */
.L_x_392:
        /* <DEDUP_REMOVED lines=9> */
.L_x_395:
[----:B------:R-:W-:Y:S05]  /*d630*/  BSYNC B1 ;  /* 0x0000000000017941 */ /* 0x000fea0003800000 */
.L_x_394:
        /* <DEDUP_REMOVED lines=9> */
.L_x_397:
[----:B------:R-:W-:Y:S05]  /*d6d0*/  BSYNC B1 ;  /* 0x0000000000017941 */ /* 0x000fea0003800000 */
.L_x_396:
        /* <DEDUP_REMOVED lines=12> */
.L_x_399:
[----:B------:R-:W-:Y:S05]  /*d7a0*/  BSYNC B1 ;  /* 0x0000000000017941 */ /* 0x000fea0003800000 */
.L_x_398:
        /* <DEDUP_REMOVED lines=12> */
.L_x_401:
[----:B------:R-:W-:Y:S05]  /*d870*/  BSYNC B1 ;  /* 0x0000000000017941 */ /* 0x000fea0003800000 */
.L_x_400:
        /* <DEDUP_REMOVED lines=9> */
.L_x_403:
[----:B------:R-:W-:Y:S05]  /*d910*/  BSYNC B1 ;  /* 0x0000000000017941 */ /* 0x000fea0003800000 */
.L_x_402:
        /* <DEDUP_REMOVED lines=9> */
.L_x_405:
[----:B------:R-:W-:Y:S05]  /*d9b0*/  BSYNC B1 ;  /* 0x0000000000017941 */ /* 0x000fea0003800000 */
.L_x_404:
        /* <DEDUP_REMOVED lines=12> */
.L_x_407:
[----:B------:R-:W-:Y:S05]  /*da80*/  BSYNC B1 ;  /* 0x0000000000017941 */ /* 0x000fea0003800000 */
.L_x_406:
        /* <DEDUP_REMOVED lines=12> */
.L_x_409:
[----:B------:R-:W-:Y:S05]  /*db50*/  BSYNC B1 ;  /* 0x0000000000017941 */ /* 0x000fea0003800000 */
.L_x_408:
        /* <DEDUP_REMOVED lines=9> */
.L_x_411:
[----:B------:R-:W-:Y:S05]  /*dbf0*/  BSYNC B1 ;  /* 0x0000000000017941 */ /* 0x000fea0003800000 */
.L_x_410:
        /* <DEDUP_REMOVED lines=9> */
.L_x_413:
[----:B------:R-:W-:Y:S05]  /*dc90*/  BSYNC B1 ;  /* 0x0000000000017941 */ /* 0x000fea0003800000 */
.L_x_412:
        /* <DEDUP_REMOVED lines=12> */
.L_x_415:
[----:B------:R-:W-:Y:S05]  /*dd60*/  BSYNC B1 ;  /* 0x0000000000017941 */ /* 0x000fea0003800000 */
.L_x_414:
        /* <DEDUP_REMOVED lines=12> */
.L_x_417:
[----:B------:R-:W-:Y:S05]  /*de30*/  BSYNC B1 ;  /* 0x0000000000017941 */ /* 0x000fea0003800000 */
.L_x_416:
        /* <DEDUP_REMOVED lines=9> */
.L_x_419:
[----:B------:R-:W-:Y:S05]  /*ded0*/  BSYNC B1 ;  /* 0x0000000000017941 */ /* 0x000fea0003800000 */
.L_x_418:
        /* <DEDUP_REMOVED lines=9> */
.L_x_421:
[----:B------:R-:W-:Y:S05]  /*df70*/  BSYNC B1 ;  /* 0x0000000000017941 */ /* 0x000fea0003800000 */
.L_x_420:
        /* <DEDUP_REMOVED lines=12> */
.L_x_423:
[----:B------:R-:W-:Y:S05]  /*e040*/  BSYNC B1 ;  /* 0x0000000000017941 */ /* 0x000fea0003800000 */
.L_x_422:
        /* <DEDUP_REMOVED lines=12> */
.L_x_425:
[----:B------:R-:W-:Y:S05]  /*e110*/  BSYNC B1 ;  /* 0x0000000000017941 */ /* 0x000fea0003800000 */
.L_x_424:
        /* <DEDUP_REMOVED lines=9> */
.L_x_427:
[----:B------:R-:W-:Y:S05]  /*e1b0*/  BSYNC B1 ;  /* 0x0000000000017941 */ /* 0x000fea0003800000 */
.L_x_426:
        /* <DEDUP_REMOVED lines=9> */
.L_x_429:
[----:B------:R-:W-:Y:S05]  /*e250*/  BSYNC B1 ;  /* 0x0000000000017941 */ /* 0x000fea0003800000 */
.L_x_428:
        /* <DEDUP_REMOVED lines=12> */
.L_x_431:
[----:B------:R-:W-:Y:S05]  /*e320*/  BSYNC B1 ;  /* 0x0000000000017941 */ /* 0x000fea0003800000 */
.L_x_430:
        /* <DEDUP_REMOVED lines=12> */
.L_x_433:
[----:B------:R-:W-:Y:S05]  /*e3f0*/  BSYNC B1 ;  /* 0x0000000000017941 */ /* 0x000fea0003800000 */
.L_x_432:
        /* <DEDUP_REMOVED lines=9> */
.L_x_435:
[----:B------:R-:W-:Y:S05]  /*e490*/  BSYNC B1 ;  /* 0x0000000000017941 */ /* 0x000fea0003800000 */
.L_x_434:
        /* <DEDUP_REMOVED lines=9> */
.L_x_437:
[----:B------:R-:W-:Y:S05]  /*e530*/  BSYNC B1 ;  /* 0x0000000000017941 */ /* 0x000fea0003800000 */
.L_x_436:
        /* <DEDUP_REMOVED lines=12> */
.L_x_439:
[----:B------:R-:W-:Y:S05]  /*e600*/  BSYNC B1 ;  /* 0x0000000000017941 */ /* 0x000fea0003800000 */
.L_x_438:
        /* <DEDUP_REMOVED lines=12> */
.L_x_441:
[----:B------:R-:W-:Y:S05]  /*e6d0*/  BSYNC B1 ;  /* 0x0000000000017941 */ /* 0x000fea0003800000 */
.L_x_440:
        /* <DEDUP_REMOVED lines=9> */
.L_x_443:
[----:B------:R-:W-:Y:S05]  /*e770*/  BSYNC B1 ;  /* 0x0000000000017941 */ /* 0x000fea0003800000 */
.L_x_442:
        /* <DEDUP_REMOVED lines=9> */
.L_x_445:
[----:B------:R-:W-:Y:S05]  /*e810*/  BSYNC B1 ;  /* 0x0000000000017941 */ /* 0x000fea0003800000 */
.L_x_444:
        /* <DEDUP_REMOVED lines=12> */
.L_x_447:
[----:B------:R-:W-:Y:S05]  /*e8e0*/  BSYNC B1 ;  /* 0x0000000000017941 */ /* 0x000fea0003800000 */
.L_x_446:
        /* <DEDUP_REMOVED lines=12> */
.L_x_449:
[----:B------:R-:W-:Y:S05]  /*e9b0*/  BSYNC B1 ;  /* 0x0000000000017941 */ /* 0x000fea0003800000 */
.L_x_448:
        /* <DEDUP_REMOVED lines=9> */
.L_x_451:
[----:B------:R-:W-:Y:S05]  /*ea50*/  BSYNC B1 ;  /* 0x0000000000017941 */ /* 0x000fea0003800000 */
.L_x_450:
        /* <DEDUP_REMOVED lines=9> */
.L_x_453:
[----:B------:R-:W-:Y:S05]  /*eaf0*/  BSYNC B1 ;  /* 0x0000000000017941 */ /* 0x000fea0003800000 */
.L_x_452:
        /* <DEDUP_REMOVED lines=12> */
.L_x_455:
[----:B------:R-:W-:Y:S05]  /*ebc0*/  BSYNC B1 ;  /* 0x0000000000017941 */ /* 0x000fea0003800000 */
.L_x_454:
        /* <DEDUP_REMOVED lines=12> */
.L_x_457:
[----:B------:R-:W-:Y:S05]  /*ec90*/  BSYNC B1 ;  /* 0x0000000000017941 */ /* 0x000fea0003800000 */
.L_x_456:
        /* <DEDUP_REMOVED lines=9> */
.L_x_459:
[----:B------:R-:W-:Y:S05]  /*ed30*/  BSYNC B1 ;  /* 0x0000000000017941 */ /* 0x000fea0003800000 */
.L_x_458:
        /* <DEDUP_REMOVED lines=9> */
.L_x_461:
[----:B------:R-:W-:Y:S05]  /*edd0*/  BSYNC B1 ;  /* 0x0000000000017941 */ /* 0x000fea0003800000 */
.L_x_460:
        /* <DEDUP_REMOVED lines=12> */
.L_x_463:
[----:B------:R-:W-:Y:S05]  /*eea0*/  BSYNC B1 ;  /* 0x0000000000017941 */ /* 0x000fea0003800000 */
.L_x_462:
        /* <DEDUP_REMOVED lines=12> */
.L_x_465:
[----:B------:R-:W-:Y:S05]  /*ef70*/  BSYNC B1 ;  /* 0x0000000000017941 */ /* 0x000fea0003800000 */
.L_x_464:
        /* <DEDUP_REMOVED lines=9> */
.L_x_467:
[----:B------:R-:W-:Y:S05]  /*f010*/  BSYNC B1 ;  /* 0x0000000000017941 */ /* 0x000fea0003800000 */
.L_x_466:
        /* <DEDUP_REMOVED lines=9> */
.L_x_469:
[----:B------:R-:W-:Y:S05]  /*f0b0*/  BSYNC B1 ;  /* 0x0000000000017941 */ /* 0x000fea0003800000 */
.L_x_468:
        /* <DEDUP_REMOVED lines=12> */
.L_x_471:
[----:B------:R-:W-:Y:S05]  /*f180*/  BSYNC B1 ;  /* 0x0000000000017941 */ /* 0x000fea0003800000 */
.L_x_470:
        /* <DEDUP_REMOVED lines=12> */
.L_x_473:
[----:B------:R-:W-:Y:S05]  /*f250*/  BSYNC B1 ;  /* 0x0000000000017941 */ /* 0x000fea0003800000 */
.L_x_472:
        /* <DEDUP_REMOVED lines=9> */
.L_x_475:
[----:B------:R-:W-:Y:S05]  /*f2f0*/  BSYNC B1 ;  /* 0x0000000000017941 */ /* 0x000fea0003800000 */
.L_x_474:
        /* <DEDUP_REMOVED lines=9> */
.L_x_477:
[----:B------:R-:W-:Y:S05]  /*f390*/  BSYNC B1 ;  /* 0x0000000000017941 */ /* 0x000fea0003800000 */
.L_x_476:
        /* <DEDUP_REMOVED lines=12> */
.L_x_479:
[----:B------:R-:W-:Y:S05]  /*f460*/  BSYNC B1 ;  /* 0x0000000000017941 */ /* 0x000fea0003800000 */
.L_x_478:
        /* <DEDUP_REMOVED lines=12> */
.L_x_481:
[----:B------:R-:W-:Y:S05]  /*f530*/  BSYNC B1 ;  /* 0x0000000000017941 */ /* 0x000fea0003800000 */
.L_x_480:
        /* <DEDUP_REMOVED lines=9> */
.L_x_483:
[----:B------:R-:W-:Y:S05]  /*f5d0*/  BSYNC B1 ;  /* 0x0000000000017941 */ /* 0x000fea0003800000 */
.L_x_482:
        /* <DEDUP_REMOVED lines=9> */
.L_x_485:
[----:B------:R-:W-:Y:S05]  /*f670*/  BSYNC B1 ;  /* 0x0000000000017941 */ /* 0x000fea0003800000 */
.L_x_484:
        /* <DEDUP_REMOVED lines=12> */
.L_x_487:
[----:B------:R-:W-:Y:S05]  /*f740*/  BSYNC B1 ;  /* 0x0000000000017941 */ /* 0x000fea0003800000 */
.L_x_486:
        /* <DEDUP_REMOVED lines=12> */
.L_x_489:
[----:B------:R-:W-:Y:S05]  /*f810*/  BSYNC B1 ;  /* 0x0000000000017941 */ /* 0x000fea0003800000 */
.L_x_488:
        /* <DEDUP_REMOVED lines=9> */
.L_x_491:
[----:B------:R-:W-:Y:S05]  /*f8b0*/  BSYNC B1 ;  /* 0x0000000000017941 */ /* 0x000fea0003800000 */
.L_x_490:
        /* <DEDUP_REMOVED lines=9> */
.L_x_493:
[----:B------:R-:W-:Y:S05]  /*f950*/  BSYNC B1 ;  /* 0x0000000000017941 */ /* 0x000fea0003800000 */
.L_x_492:
        /* <DEDUP_REMOVED lines=12> */
.L_x_495:
[----:B------:R-:W-:Y:S05]  /*fa20*/  BSYNC B1 ;  /* 0x0000000000017941 */ /* 0x000fea0003800000 */
.L_x_494:
        /* <DEDUP_REMOVED lines=12> */
.L_x_497:
[----:B------:R-:W-:Y:S05]  /*faf0*/  BSYNC B1 ;  /* 0x0000000000017941 */ /* 0x000fea0003800000 */
.L_x_496:
        /* <DEDUP_REMOVED lines=9> */
.L_x_499:
[----:B------:R-:W-:Y:S05]  /*fb90*/  BSYNC B1 ;  /* 0x0000000000017941 */ /* 0x000fea0003800000 */
.L_x_498:
        /* <DEDUP_REMOVED lines=9> */
.L_x_501:
[----:B------:R-:W-:Y:S05]  /*fc30*/  BSYNC B1 ;  /* 0x0000000000017941 */ /* 0x000fea0003800000 */
.L_x_500:
        /* <DEDUP_REMOVED lines=12> */
.L_x_503:
[----:B------:R-:W-:Y:S05]  /*fd00*/  BSYNC B1 ;  /* 0x0000000000017941 */ /* 0x000fea0003800000 */
.L_x_502:
        /* <DEDUP_REMOVED lines=12> */
.L_x_505:
[----:B------:R-:W-:Y:S05]  /*fdd0*/  BSYNC B1 ;  /* 0x0000000000017941 */ /* 0x000fea0003800000 */
.L_x_504:
        /* <DEDUP_REMOVED lines=9> */
.L_x_507:
[----:B------:R-:W-:Y:S05]  /*fe70*/  BSYNC B1 ;  /* 0x0000000000017941 */ /* 0x000fea0003800000 */
.L_x_506:
        /* <DEDUP_REMOVED lines=9> */
.L_x_509:
[----:B------:R-:W-:Y:S05]  /*ff10*/  BSYNC B1 ;  /* 0x0000000000017941 */ /* 0x000fea0003800000 */
.L_x_508:
        /* <DEDUP_REMOVED lines=12> */
.L_x_511:
[----:B------:R-:W-:Y:S05]  /*ffe0*/  BSYNC B1 ;  /* 0x0000000000017941 */ /* 0x000fea0003800000 */
.L_x_510:
        /* <DEDUP_REMOVED lines=12> */
.L_x_513:
[----:B------:R-:W-:Y:S05]  /*100b0*/  BSYNC B1 ;  /* 0x0000000000017941 */ /* 0x000fea0003800000 */
.L_x_512:
        /* <DEDUP_REMOVED lines=9> */
.L_x_515:
[----:B------:R-:W-:Y:S05]  /*10150*/  BSYNC B1 ;  /* 0x0000000000017941 */ /* 0x000fea0003800000 */
.L_x_514:
        /* <DEDUP_REMOVED lines=9> */
.L_x_517:
[----:B------:R-:W-:Y:S05]  /*101f0*/  BSYNC B1 ;  /* 0x0000000000017941 */ /* 0x000fea0003800000 */
.L_x_516:
        /* <DEDUP_REMOVED lines=12> */
.L_x_519:
[----:B------:R-:W-:Y:S05]  /*102c0*/  BSYNC B1 ;  /* 0x0000000000017941 */ /* 0x000fea0003800000 */
.L_x_518:
        /* <DEDUP_REMOVED lines=12> */
.L_x_521:
[----:B------:R-:W-:Y:S05]  /*10390*/  BSYNC B1 ;  /* 0x0000000000017941 */ /* 0x000fea0003800000 */
.L_x_520:
        /* <DEDUP_REMOVED lines=9> */
.L_x_523:
[----:B------:R-:W-:Y:S05]  /*10430*/  BSYNC B1 ;  /* 0x0000000000017941 */ /* 0x000fea0003800000 */
.L_x_522:
        /* <DEDUP_REMOVED lines=9> */
.L_x_525:
[----:B------:R-:W-:Y:S05]  /*104d0*/  BSYNC B1 ;  /* 0x0000000000017941 */ /* 0x000fea0003800000 */
.L_x_524:
        /* <DEDUP_REMOVED lines=12> */
.L_x_527:
[----:B------:R-:W-:Y:S05]  /*105a0*/  BSYNC B1 ;  /* 0x0000000000017941 */ /* 0x000fea0003800000 */
.L_x_526:
        /* <DEDUP_REMOVED lines=12> */
.L_x_529:
[----:B------:R-:W-:Y:S05]  /*10670*/  BSYNC B1 ;  /* 0x0000000000017941 */ /* 0x000fea0003800000 */
.L_x_528:
        /* <DEDUP_REMOVED lines=9> */
.L_x_531:
[----:B------:R-:W-:Y:S05]  /*10710*/  BSYNC B1 ;  /* 0x0000000000017941 */ /* 0x000fea0003800000 */
.L_x_530:
        /* <DEDUP_REMOVED lines=9> */
.L_x_533:
[----:B------:R-:W-:Y:S05]  /*107b0*/  BSYNC B1 ;  /* 0x0000000000017941 */ /* 0x000fea0003800000 */
.L_x_532:
[----:B-----5:R-:W-:Y:S01]  /*107c0*/  SHF.L.U32 R5, R3, 0x10, RZ ;  /* 0x0000001003057819 */ /* 0x020fe200000006ff */
[----:B0-----:R-:W-:Y:S01]  /*107d0*/  @P2 IMAD.MOV.U32 R4, RZ, RZ, R158 ;  /* 0x000000ffff042224 */ /* 0x001fe200078e009e */
[----:B------:R-:W-:Y:S01]  /*107e0*/  ISETP.GT.AND P1, PT, R0, 0xf9, P1 ;  /* 0x000000f90000780c */ /* 0x000fe20000f24270 */
[----:B------:R-:W-:Y:S02]  /*107f0*/  BSSY B1, `(.L_x_534) ;  /* 0x0000009000017945 */ /* 0x000fe40003800000 */
[----:B------:R-:W-:-:S04]  /*10800*/  FMUL R5, R5, R16 ;  /* 0x0000001005057220 */ /* 0x000fc80000400000 */
[----:B------:R-:W-:-:S05]  /*10810*/  FFMA R5, R150, R2, R5 ;  /* 0x0000000296057223 */ /* 0x000fca0000000005 */
[----:B------:R-:W-:-:S04]  /*10820*/  F2FP.BF16.F32.PACK_AB R5, RZ, R5 ;  /* 0x00000005ff05723e */ /* 0x000fc800000010ff */
[----:B-1--4-:R-:W-:Y:S01]  /*10830*/  PRMT R6, R5, 0x7610, R6 ;  /* 0x0000761005067816 */ /* 0x012fe20000000006 */
[----:B------:R-:W-:-:S05]  /*10840*/  @P2 IMAD.MOV.U32 R5, RZ, RZ, R159 ;  /* 0x000000ffff052224 */ /* 0x000fca00078e009f */
[----:B------:R0:W-:Y:S01]  /*10850*/  @P2 STG.E.U16 desc[UR36][R4.64+0x1f0], R6 ;  /* 0x0001f00604002986 */ /* 0x0001e2000c101524 */
[----:B------:R-:W-:Y:S05]  /*10860*/  @!P1 BRA `(.L_x_535) ;  /* 0x0000000000049947 */ /* 0x000fea0003800000 */
[----:B------:R1:W5:Y:S02]  /*10870*/  LDG.E.LTC128B.U16 R3, desc[UR36][R12.64+0x1f2] ;  /* 0x0001f2240c037981 */ /* 0x000364000c1e1520 */
.L_x_535:
[----:B------:R-:W-:Y:S05]  /*10880*/  BSYNC B1 ;  /* 0x0000000000017941 */ /* 0x000fea0003800000 */
.L_x_534:
[----:B------:R-:W-:Y:S05]  /*10890*/  @!P1 BRA `(.L_x_536) ;  /* 0x0000004c00b09947 */ /* 0x000fea0003800000 */
[----:B-----5:R-:W-:-:S04]  /*108a0*/  IMAD.U32 R3, R3, 0x10000, RZ ;  /* 0x0001000003037824 */ /* 0x020fc800078e00ff */
[----:B------:R-:W-:-:S04]  /*108b0*/  FMUL R0, R3, R16 ;  /* 0x0000001003007220 */ /* 0x000fc80000400000 */
[----:B------:R-:W-:-:S05]  /*108c0*/  FFMA R0, R151, R2, R0 ;  /* 0x0000000297007223 */ /* 0x000fca0000000000 */
[----:B------:R-:W-:-:S05]  /*108d0*/  F2FP.BF16.F32.PACK_AB R0, RZ, R0 ;  /* 0x00000000ff00723e */ /* 0x000fca00000010ff */
[----:B------:R4:W-:Y:S01]  /*108e0*/  STG.E.U16 desc[UR36][R158.64+0x1f2], R0 ;  /* 0x0001f2009e007986 */ /* 0x0009e2000c101524 */
[----:B------:R-:W-:Y:S05]  /*108f0*/  BRA `(.L_x_536) ;  /* 0x0000004c00987947 */ /* 0x000fea0003800000 */
.L_x_29:
[----:B------:R-:W2:Y:S01]  /*10900*/  LDL.LU R3, [R1] ;  /* 0x0000000001037983 */ /* 0x000ea20000300800 */
[----:B------:R-:W-:-:S03]  /*10910*/  ULDC.64 UR4, c[0x0][0x5c0] ;  /* 0x0001700000047ab9 */ /* 0x000fc60000000a00 */
[----:B------:R-:W3:Y:S04]  /*10920*/  LDL.LU R9, [R1+0x60] ;  /* 0x0000600001097983 */ /* 0x000ee80000300800 */
[----:B------:R-:W4:Y:S04]  /*10930*/  LDL.LU R11, [R1+0x8c] ;  /* 0x00008c00010b7983 */ /* 0x000f280000300800 */
[----:B------:R-:W5:Y:S04]  /*10940*/  LDL.LU R235, [R1+0x9c] ;  /* 0x00009c0001eb7983 */ /* 0x000f680000300800 */
        /* <DEDUP_REMOVED lines=75> */
[----:B------:R-:W5:Y:S01]  /*10e00*/  LDL.LU R158, [R1+0x1cc] ;  /* 0x0001cc00019e7983 */ /* 0x000f620000300800 */
[----:B--2---:R-:W-:-:S03]  /*10e10*/  FMUL R3, R3, R2 ;  /* 0x0000000203037220 */ /* 0x004fc60000400000 */
[----:B------:R-:W2:Y:S01]  /*10e20*/  LDL.LU R157, [R1+0x1d0] ;  /* 0x0001d000019d7983 */ /* 0x000ea20000300800 */
[----:B------:R-:W-:-:S03]  /*10e30*/  LEA R4, P0, R6, UR4, 0x1 ;  /* 0x0000000406047c11 */ /* 0x000fc6000f8008ff */
[----:B------:R-:W2:Y:S04]  /*10e40*/  LDL.LU R156, [R1+0x1d4] ;  /* 0x0001d400019c7983 */ /* 0x000ea80000300800 */
[----:B------:R-:W2:Y:S04]  /*10e50*/  LDL.LU R155, [R1+0x1d8] ;  /* 0x0001d800019b7983 */ /* 0x000ea80000300800 */
[----:B------:R-:W2:Y:S04]  /*10e60*/  LDL.LU R154, [R1+0x1dc] ;  /* 0x0001dc00019a7983 */ /* 0x000ea80000300800 */
[----:B------:R-:W2:Y:S01]  /*10e70*/  LDL.LU R153, [R1+0x1e0] ;  /* 0x0001e00001997983 */ /* 0x000ea20000300800 */
[----:B------:R-:W-:-:S03]  /*10e80*/  LEA.HI.X R5, R6, UR5, R10, 0x1, P0 ;  /* 0x0000000506057c11 */ /* 0x000fc600080f0c0a */
[----:B------:R-:W2:Y:S01]  /*10e90*/  LDL.LU R152, [R1+0x1e4] ;  /* 0x0001e40001987983 */ /* 0x000ea20000300800 */
[----:B------:R-:W-:-:S03]  /*10ea0*/  F2FP.BF16.F32.PACK_AB R3, RZ, R3 ;  /* 0x00000003ff03723e */ /* 0x000fc600000010ff */
[----:B------:R-:W2:Y:S04]  /*10eb0*/  LDL.LU R23, [R1+0x1e8] ;  /* 0x0001e80001177983 */ /* 0x000ea80000300800 */
[----:B------:R-:W2:Y:S04]  /*10ec0*/  LDL.LU R22, [R1+0x1ec] ;  /* 0x0001ec0001167983 */ /* 0x000ea80000300800 */
[----:B------:R-:W2:Y:S04]  /*10ed0*/  LDL.LU R21, [R1+0x1f0] ;  /* 0x0001f00001157983 */ /* 0x000ea80000300800 */
[----:B------:R-:W2:Y:S04]  /*10ee0*/  LDL.LU R20, [R1+0x1f4] ;  /* 0x0001f40001147983 */ /* 0x000ea80000300800 */
[----:B------:R-:W2:Y:S04]  /*10ef0*/  LDL.LU R19, [R1+0x1f8] ;  /* 0x0001f80001137983 */ /* 0x000ea80000300800 */
[----:B------:R-:W2:Y:S04]  /*10f00*/  LDL.LU R18, [R1+0x1fc] ;  /* 0x0001fc0001127983 */ /* 0x000ea80000300800 */
[----:B------:R-:W3:Y:S04]  /*10f10*/  LDL.LU R7, [R1+0x8] ;  /* 0x0000080001077983 */ /* 0x000ee80000300800 */
[----:B------:R-:W4:Y:S04]  /*10f20*/  LDL.LU R6, [R1+0xc] ;  /* 0x00000c0001067983 */ /* 0x000f280000300800 */
[----:B------:R0:W-:Y:S04]  /*10f30*/  @P1 STG.E.U16 desc[UR36][R4.64], R3 ;  /* 0x0000000304001986 */ /* 0x0001e8000c101524 */
[----:B0-----:R-:W5:Y:S01]  /*10f40*/  LDL.LU R3, [R1+0x4] ;  /* 0x0000040001037983 */ /* 0x001f620000300800 */
[----:B------:R-:W-:Y:S01]  /*10f50*/  ISETP.GT.AND P0, PT, R0, 0x1, P3 ;  /* 0x000000010000780c */ /* 0x000fe20001f04270 */
[----:B------:R-:W-:Y:S01]  /*10f60*/  USHF.L.U32 UR5, UR8, 0x4, URZ ;  /* 0x0000000408057899 */ /* 0x000fe2000800063f */
[----:B------:R-:W-:Y:S01]  /*10f70*/  ISETP.GT.AND P2, PT, R17, 0x8, PT ;  /* 0x000000081100780c */ /* 0x000fe20003f44270 */
[----:B------:R-:W-:Y:S01]  /*10f80*/  USHF.L.U64.HI UR4, UR8, 0x4, UR9 ;  /* 0x0000000408047899 */ /* 0x000fe20008010209 */
[----:B---3--:R-:W-:-:S05]  /*10f90*/  FMUL R7, R7, R2 ;  /* 0x0000000207077220 */ /* 0x008fca0000400000 */
[----:B------:R-:W-:-:S04]  /*10fa0*/  F2FP.BF16.F32.PACK_AB R7, RZ, R7 ;  /* 0x00000007ff07723e */ /* 0x000fc800000010ff */
[----:B------:R-:W-:Y:S01]  /*10fb0*/  PRMT R8, R7, 0x7610, R8 ;  /* 0x0000761007087816 */ /* 0x000fe20000000008 */
[----:B-----5:R-:W-:-:S05]  /*10fc0*/  FMUL R3, R3, R2 ;  /* 0x0000000203037220 */ /* 0x020fca0000400000 */
[----:B------:R-:W-:-:S05]  /*10fd0*/  F2FP.BF16.F32.PACK_AB R3, RZ, R3 ;  /* 0x00000003ff03723e */ /* 0x000fca00000010ff */
[----:B------:R4:W-:Y:S01]  /*10fe0*/  @P0 STG.E.U16 desc[UR36][R4.64+0x2], R3 ;  /* 0x0000020304000986 */ /* 0x0009e2000c101524 */
[----:B------:R-:W-:Y:S01]  /*10ff0*/  ISETP.GT.AND P0, PT, R0, RZ, P2 ;  /* 0x000000ff0000720c */ /* 0x000fe20001704270 */
[----:B----4-:R-:W-:Y:S01]  /*11000*/  FMUL R3, R6, R2 ;  /* 0x0000000206037220 */ /* 0x010fe20000400000 */
[----:B------:R-:W-:-:S04]  /*11010*/  IADD3 R6, P1, R4, UR5, RZ ;  /* 0x0000000504067c10 */ /* 0x000fc8000ff3e0ff */
[----:B------:R-:W-:Y:S02]  /*11020*/  IADD3.X R7, R5, UR4, RZ, P1, !PT ;  /* 0x0000000405077c10 */ /* 0x000fe40008ffe4ff */
[----:B------:R-:W-:-:S05]  /*11030*/  F2FP.BF16.F32.PACK_AB R3, RZ, R3 ;  /* 0x00000003ff03723e */ /* 0x000fca00000010ff */
[----:B------:R0:W-:Y:S01]  /*11040*/  @P0 STG.E.U16 desc[UR36][R6.64], R8 ;  /* 0x0000000806000986 */ /* 0x0001e2000c101524 */
[----:B------:R-:W-:-:S03]  /*11050*/  ISETP.GT.AND P0, PT, R0, 0x1, P2 ;  /* 0x000000010000780c */ /* 0x000fc60001704270 */
[----:B0-----:R-:W3:Y:S10]  /*11060*/  LDL.LU R8, [R1+0x50] ;  /* 0x0000500001087983 */ /* 0x001ef40000300800 */
[----:B------:R0:W-:Y:S04]  /*11070*/  @P0 STG.E.U16 desc[UR36][R6.64+0x2], R3 ;  /* 0x0000020306000986 */ /* 0x0001e8000c101524 */
[----:B0-----:R-:W4:Y:S01]  /*11080*/  LDL.LU R3, [R1+0x10] ;  /* 0x0000100001037983 */ /* 0x001f220000300800 */
[----:B------:R-:W-:Y:S01]  /*11090*/  ISETP.GT.AND P0, PT, R0, 0x8, P3 ;  /* 0x000000080000780c */ /* 0x000fe20001f04270 */
[----:B----4-:R-:W-:-:S05]  /*110a0*/  FMUL R3, R3, R2 ;  /* 0x0000000203037220 */ /* 0x010fca0000400000 */
[----:B------:R-:W-:-:S07]  /*110b0*/  F2FP.BF16.F32.PACK_AB R3, RZ, R3 ;  /* 0x00000003ff03723e */ /* 0x000fce00000010ff */
        /* <DEDUP_REMOVED lines=73> */
[----:B---3--:R-:W-:-:S05]  /*11550*/  FMUL R8, R8, R2 ;  /* 0x0000000208087220 */ /* 0x008fca0000400000 */
[----:B------:R-:W-:Y:S01]  /*11560*/  F2FP.BF16.F32.PACK_AB R8, RZ, R8 ;  /* 0x00000008ff08723e */ /* 0x000fe200000010ff */
[----:B----4-:R-:W-:-:S05]  /*11570*/  FMUL R3, R3, R2 ;  /* 0x0000000203037220 */ /* 0x010fca0000400000 */
[----:B------:R-:W-:-:S05]  /*11580*/  F2FP.BF16.F32.PACK_AB R3, RZ, R3 ;  /* 0x00000003ff03723e */ /* 0x000fca00000010ff */
[----:B------:R0:W-:Y:S01]  /*11590*/  @P0 STG.E.U16 desc[UR36][R6.64+0x42], R3 ;  /* 0x0000420306000986 */ /* 0x0001e2000c101524 */
[----:B------:R-:W-:-:S03]  /*115a0*/  ISETP.GT.AND P0, PT, R0, 0x28, P3 ;  /* 0x000000280000780c */ /* 0x000fc60001f04270 */
[----:B0-----:R-:W3:Y:S01]  /*115b0*/  LDL.LU R3, [R1+0x54] ;  /* 0x0000540001037983 */ /* 0x001ee20000300800 */
[----:B------:R-:W-:-:S09]  /*115c0*/  ISETP.GT.AND P1, PT, R0, 0x29, P3 ;  /* 0x000000290000780c */ /* 0x000fd20001f24270 */
[----:B------:R0:W-:Y:S04]  /*115d0*/  @P0 STG.E.U16 desc[UR36][R4.64+0x50], R8 ;  /* 0x0000500804000986 */ /* 0x0001e8000c101524 */
[----:B0-----:R-:W4:Y:S01]  /*115e0*/  LDL.LU R8, [R1+0x58] ;  /* 0x0000580001087983 */ /* 0x001f220000300800 */
[----:B---3--:R-:W-:-:S05]  /*115f0*/  FMUL R3, R3, R2 ;  /* 0x0000000203037220 */ /* 0x008fca0000400000 */
[----:B------:R-:W-:-:S05]  /*11600*/  F2FP.BF16.F32.PACK_AB R3, RZ, R3 ;  /* 0x00000003ff03723e */ /* 0x000fca00000010ff */
[----:B------:R0:W-:Y:S01]  /*11610*/  @P1 STG.E.U16 desc[UR36][R4.64+0x52], R3 ;  /* 0x0000520304001986 */ /* 0x0001e2000c101524 */
[----:B----4-:R-:W-:-:S05]  /*11620*/  FMUL R8, R8, R2 ;  /* 0x0000000208087220 */ /* 0x010fca0000400000 */
[----:B------:R-:W-:Y:S01]  /*11630*/  F2FP.BF16.F32.PACK_AB R8, RZ, R8 ;  /* 0x00000008ff08723e */ /* 0x000fe200000010ff */
[----:B0-----:R-:W3:Y:S03]  /*11640*/  LDL.LU R3, [R1+0x5c] ;  /* 0x00005c0001037983 */ /* 0x001ee60000300800 */
[----:B------:R-:W-:Y:S02]  /*11650*/  PRMT R10, R8, 0x7610, R10 ;  /* 0x00007610080a7816 */ /* 0x000fe4000000000a */
[----:B------:R-:W4:Y:S01]  /*11660*/  LDL.LU R8, [R1+0x64] ;  /* 0x0000640001087983 */ /* 0x000f220000300800 */
[C---:B------:R-:W-:Y:S02]  /*11670*/  ISETP.GT.AND P1, PT, R0.reuse, 0x28, P2 ;  /* 0x000000280000780c */ /* 0x040fe40001724270 */
[C---:B------:R-:W-:Y:S02]  /*11680*/  ISETP.GT.AND P4, PT, R0.reuse, 0x29, P2 ;  /* 0x000000290000780c */ /* 0x040fe40001784270 */
[C---:B------:R-:W-:Y:S01]  /*11690*/  ISETP.GT.AND P5, PT, R0.reuse, 0x30, P3 ;  /* 0x000000300000780c */ /* 0x040fe20001fa4270 */
[----:B------:R-:W-:Y:S01]  /*116a0*/  FMUL R9, R9, R2 ;  /* 0x0000000209097220 */ /* 0x000fe20000400000 */
[----:B------:R-:W-:-:S04]  /*116b0*/  ISETP.GT.AND P0, PT, R0, 0x31, P3 ;  /* 0x000000310000780c */ /* 0x000fc80001f04270 */
[----:B------:R-:W-:-:S03]  /*116c0*/  F2FP.BF16.F32.PACK_AB R9, RZ, R9 ;  /* 0x00000009ff09723e */ /* 0x000fc600000010ff */
[----:B------:R0:W-:Y:S04]  /*116d0*/  @P1 STG.E.U16 desc[UR36][R6.64+0x50], R10 ;  /* 0x0000500a06001986 */ /* 0x0001e8000c101524 */
[----:B0-----:R-:W5:Y:S01]  /*116e0*/  LDL.LU R10, [R1+0x74] ;  /* 0x00007400010a7983 */ /* 0x001f620000300800 */
[----:B---3--:R-:W-:-:S05]  /*116f0*/  FMUL R3, R3, R2 ;  /* 0x0000000203037220 */ /* 0x008fca0000400000 */
[----:B------:R-:W-:Y:S01]  /*11700*/  F2FP.BF16.F32.PACK_AB R3, RZ, R3 ;  /* 0x00000003ff03723e */ /* 0x000fe200000010ff */
[----:B----4-:R-:W-:-:S04]  /*11710*/  FMUL R8, R8, R2 ;  /* 0x0000000208087220 */ /* 0x010fc80000400000 */
[----:B------:R0:W-:Y:S04]  /*11720*/  @P4 STG.E.U16 desc[UR36][R6.64+0x52], R3 ;  /* 0x0000520306004986 */ /* 0x0001e8000c101524 */
[----:B------:R1:W-:Y:S01]  /*11730*/  @P5 STG.E.U16 desc[UR36][R4.64+0x60], R9 ;  /* 0x0000600904005986 */ /* 0x0003e2000c101524 */
[----:B0-----:R-:W-:-:S03]  /*11740*/  F2FP.BF16.F32.PACK_AB R3, RZ, R8 ;  /* 0x00000008ff03723e */ /* 0x001fc600000010ff */
[----:B------:R-:W3:Y:S01]  /*11750*/  LDL.LU R8, [R1+0x68] ;  /* 0x0000680001087983 */ /* 0x000ee20000300800 */
[----:B-1----:R-:W-:-:S03]  /*11760*/  PRMT R9, R3, 0x7610, R9 ;  /* 0x0000761003097816 */ /* 0x002fc60000000009 */
[----:B------:R-:W4:Y:S04]  /*11770*/  LDL.LU R3, [R1+0x6c] ;  /* 0x00006c0001037983 */ /* 0x000f280000300800 */
[----:B------:R0:W-:Y:S04]  /*11780*/  @P0 STG.E.U16 desc[UR36][R4.64+0x62], R9 ;  /* 0x0000620904000986 */ /* 0x0001e8000c101524 */
[----:B0-----:R-:W2:Y:S01]  /*11790*/  LDL.LU R9, [R1+0x70] ;  /* 0x0000700001097983 */ /* 0x001ea20000300800 */
[----:B------:R-:W-:Y:S01]  /*117a0*/  ISETP.GT.AND P1, PT, R0, 0x30, P2 ;  /* 0x000000300000780c */ /* 0x000fe20001724270 */
[----:B---3--:R-:W-:-:S05]  /*117b0*/  FMUL R8, R8, R2 ;  /* 0x0000000208087220 */ /* 0x008fca0000400000 */
[----:B------:R-:W-:-:S07]  /*117c0*/  F2FP.BF16.F32.PACK_AB R8, RZ, R8 ;  /* 0x00000008ff08723e */ /* 0x000fce00000010ff */
[----:B------:R0:W-:Y:S01]  /*117d0*/  @P1 STG.E.U16 desc[UR36][R6.64+0x60], R8 ;  /* 0x0000600806001986 */ /* 0x0001e2000c101524 */
[----:B--2---:R-:W-:-:S05]  /*117e0*/  FMUL R9, R9, R2 ;  /* 0x0000000209097220 */ /* 0x004fca0000400000 */
[----:B0-----:R-:W-:-:S04]  /*117f0*/  F2FP.BF16.F32.PACK_AB R8, RZ, R9 ;  /* 0x00000009ff08723e */ /* 0x001fc800000010ff */
[----:B------:R-:W-:Y:S02]  /*11800*/  PRMT R9, R8, 0x7610, R9 ;  /* 0x0000761008097816 */ /* 0x000fe40000000009 */
[----:B------:R-:W2:Y:S01]  /*11810*/  LDL.LU R8, [R1+0x78] ;  /* 0x0000780001087983 */ /* 0x000ea20000300800 */
[----:B------:R-:W-:Y:S01]  /*11820*/  ISETP.GT.AND P4, PT, R0, 0x31, P2 ;  /* 0x000000310000780c */ /* 0x000fe20001784270 */
[-C--:B----4-:R-:W-:Y:S01]  /*11830*/  FMUL R3, R3, R2.reuse ;  /* 0x0000000203037220 */ /* 0x090fe20000400000 */
[----:B-----5:R-:W-:Y:S01]  /*11840*/  FMUL R10, R10, R2 ;  /* 0x000000020a0a7220 */ /* 0x020fe20000400000 */
[----:B------:R-:W-:-:S03]  /*11850*/  ISETP.GT.AND P5, PT, R0, 0x38, P3 ;  /* 0x000000380000780c */ /* 0x000fc60001fa4270 */
[----:B------:R-:W-:Y:S02]  /*11860*/  F2FP.BF16.F32.PACK_AB R3, RZ, R3 ;  /* 0x00000003ff03723e */ /* 0x000fe400000010ff */
[----:B------:R-:W-:-:S05]  /*11870*/  ISETP.GT.AND P6, PT, R0, 0x39, P3 ;  /* 0x000000390000780c */ /* 0x000fca0001fc4270 */
[----:B------:R0:W-:Y:S04]  /*11880*/  @P4 STG.E.U16 desc[UR36][R6.64+0x62], R3 ;  /* 0x0000620306004986 */ /* 0x0001e8000c101524 */
[----:B------:R1:W-:Y:S01]  /*11890*/  @P5 STG.E.U16 desc[UR36][R4.64+0x70], R9 ;  /* 0x0000700904005986 */ /* 0x0003e2000c101524 */
[----:B0-----:R-:W-:-:S04]  /*118a0*/  F2FP.BF16.F32.PACK_AB R3, RZ, R10 ;  /* 0x0000000aff03723e */ /* 0x001fc800000010ff */
[----:B------:R-:W-:Y:S01]  /*118b0*/  PRMT R10, R3, 0x7610, R10 ;  /* 0x00007610030a7816 */ /* 0x000fe2000000000a */
[----:B-1----:R-:W3:Y:S04]  /*118c0*/  LDL.LU R9, [R1+0x7c] ;  /* 0x00007c0001097983 */ /* 0x002ee80000300800 */
[----:B------:R0:W-:Y:S01]  /*118d0*/  @P6 STG.E.U16 desc[UR36][R4.64+0x72], R10 ;  /* 0x0000720a04006986 */ /* 0x0001e2000c101524 */
[----:B--2---:R-:W-:-:S05]  /*118e0*/  FMUL R8, R8, R2 ;  /* 0x0000000208087220 */ /* 0x004fca0000400000 */
[----:B------:R-:W-:Y:S02]  /*118f0*/  F2FP.BF16.F32.PACK_AB R3, RZ, R8 ;  /* 0x00000008ff03723e */ /* 0x000fe400000010ff */
[----:B------:R-:W2:Y:S02]  /*11900*/  LDL.LU R8, [R1+0x80] ;  /* 0x0000800001087983 */ /* 0x000ea40000300800 */
[----:B0-----:R-:W-:Y:S02]  /*11910*/  PRMT R10, R3, 0x7610, R10 ;  /* 0x00007610030a7816 */ /* 0x001fe4000000000a */
[----:B------:R-:W4:Y:S01]  /*11920*/  LDL.LU R3, [R1+0x84] ;  /* 0x0000840001037983 */ /* 0x000f220000300800 */
[----:B------:R-:W-:-:S13]  /*11930*/  ISETP.GT.AND P0, PT, R0, 0x38, P2 ;  /* 0x000000380000780c */ /* 0x000fda0001704270 */
[----:B------:R0:W-:Y:S01]  /*11940*/  @P0 STG.E.U16 desc[UR36][R6.64+0x70], R10 ;  /* 0x0000700a06000986 */ /* 0x0001e2000c101524 */
[-C--:B--2---:R-:W-:Y:S01]  /*11950*/  FMUL R8, R8, R2.reuse ;  /* 0x0000000208087220 */ /* 0x084fe20000400000 */
[----:B----4-:R-:W-:-:S04]  /*11960*/  FMUL R3, R3, R2 ;  /* 0x0000000203037220 */ /* 0x010fc80000400000 */
[----:B0-----:R-:W-:Y:S02]  /*11970*/  F2FP.BF16.F32.PACK_AB R10, RZ, R8 ;  /* 0x00000008ff0a723e */ /* 0x001fe400000010ff */
[----:B------:R-:W-:Y:S02]  /*11980*/  F2FP.BF16.F32.PACK_AB R8, RZ, R3 ;  /* 0x00000003ff08723e */ /* 0x000fe400000010ff */
[----:B------:R-:W2:Y:S01]  /*11990*/  LDL.LU R3, [R1+0x88] ;  /* 0x0000880001037983 */ /* 0x000ea20000300800 */
[----:B------:R-:W-:Y:S01]  /*119a0*/  ISETP.GT.AND P1, PT, R0, 0x39, P2 ;  /* 0x000000390000780c */ /* 0x000fe20001724270 */
[----:B---3--:R-:W-:-:S05]  /*119b0*/  FMUL R9, R9, R2 ;  /* 0x0000000209097220 */ /* 0x008fca0000400000 */
[----:B------:R-:W-:-:S07]  /*119c0*/  F2FP.BF16.F32.PACK_AB R9, RZ, R9 ;  /* 0x00000009ff09723e */ /* 0x000fce00000010ff */
[----:B------:R0:W-:Y:S04]  /*119d0*/  @P1 STG.E.U16 desc[UR36][R6.64+0x72], R9 ;  /* 0x0000720906001986 */ /* 0x0001e8000c101524 */
[----:B0-----:R-:W3:Y:S01]  /*119e0*/  LDL.LU R9, [R1+0x94] ;  /* 0x0000940001097983 */ /* 0x001ee20000300800 */
[----:B--2---:R-:W-:-:S05]  /*119f0*/  FMUL R3, R3, R2 ;  /* 0x0000000203037220 */ /* 0x004fca0000400000 */
[----:B------:R-:W-:-:S04]  /*11a00*/  F2FP.BF16.F32.PACK_AB R3, RZ, R3 ;  /* 0x00000003ff03723e */ /* 0x000fc800000010ff */
[----:B------:R-:W-:Y:S02]  /*11a10*/  PRMT R12, R3, 0x7610, R12 ;  /* 0x00007610030c7816 */ /* 0x000fe4000000000c */
[----:B------:R-:W2:Y:S01]  /*11a20*/  LDL.LU R3, [R1+0x90] ;  /* 0x0000900001037983 */ /* 0x000ea20000300800 */
[----:B------:R-:W-:-:S13]  /*11a30*/  ISETP.GT.AND P4, PT, R0, 0x40, P3 ;  /* 0x000000400000780c */ /* 0x000fda0001f84270 */
[----:B------:R0:W-:Y:S01]  /*11a40*/  @P4 STG.E.U16 desc[UR36][R4.64+0x80], R10 ;  /* 0x0000800a04004986 */ /* 0x0001e2000c101524 */
[----:B--2---:R-:W-:-:S05]  /*11a50*/  FMUL R3, R3, R2 ;  /* 0x0000000203037220 */ /* 0x004fca0000400000 */
[----:B0-----:R-:W-:Y:S02]  /*11a60*/  F2FP.BF16.F32.PACK_AB R10, RZ, R3 ;  /* 0x00000003ff0a723e */ /* 0x001fe400000010ff */
[----:B------:R-:W2:Y:S01]  /*11a70*/  LDL.LU R3, [R1+0x98] ;  /* 0x0000980001037983 */ /* 0x000ea20000300800 */
[C---:B------:R-:W-:Y:S02]  /*11a80*/  ISETP.GT.AND P5, PT, R0.reuse, 0x41, P3 ;  /* 0x000000410000780c */ /* 0x040fe40001fa4270 */
[C---:B------:R-:W-:Y:S01]  /*11a90*/  ISETP.GT.AND P0, PT, R0.reuse, 0x40, P2 ;  /* 0x000000400000780c */ /* 0x040fe20001704270 */
[-C--:B---3--:R-:W-:Y:S01]  /*11aa0*/  FMUL R9, R9, R2.reuse ;  /* 0x0000000209097220 */ /* 0x088fe20000400000 */
[C---:B------:R-:W-:Y:S01]  /*11ab0*/  ISETP.GT.AND P1, PT, R0.reuse, 0x41, P2 ;  /* 0x000000410000780c */ /* 0x040fe20001724270 */
[----:B------:R-:W-:Y:S01]  /*11ac0*/  FMUL R11, R11, R2 ;  /* 0x000000020b0b7220 */ /* 0x000fe20000400000 */
[----:B------:R-:W-:Y:S02]  /*11ad0*/  ISETP.GT.AND P4, PT, R0, 0x48, P3 ;  /* 0x000000480000780c */ /* 0x000fe40001f84270 */
[----:B------:R-:W-:-:S05]  /*11ae0*/  F2FP.BF16.F32.PACK_AB R9, RZ, R9 ;  /* 0x00000009ff09723e */ /* 0x000fca00000010ff */
[----:B------:R0:W-:Y:S01]  /*11af0*/  @P5 STG.E.U16 desc[UR36][R4.64+0x82], R8 ;  /* 0x0000820804005986 */ /* 0x0001e2000c101524 */
[----:B------:R-:W-:-:S03]  /*11b00*/  ISETP.GT.AND P5, PT, R0, 0x49, P3 ;  /* 0x000000490000780c */ /* 0x000fc60001fa4270 */
[----:B------:R1:W-:Y:S01]  /*11b10*/  @P0 STG.E.U16 desc[UR36][R6.64+0x80], R12 ;  /* 0x0000800c06000986 */ /* 0x0003e2000c101524 */
[----:B------:R-:W-:Y:S02]  /*11b20*/  ISETP.GT.AND P0, PT, R0, 0x48, P2 ;  /* 0x000000480000780c */ /* 0x000fe40001704270 */
[----:B------:R-:W-:Y:S02]  /*11b30*/  F2FP.BF16.F32.PACK_AB R11, RZ, R11 ;  /* 0x0000000bff0b723e */ /* 0x000fe400000010ff */
[----:B0-----:R-:W-:-:S03]  /*11b40*/  PRMT R8, R10, 0x7610, R8 ;  /* 0x000076100a087816 */ /* 0x001fc60000000008 */
[----:B------:R-:W-:Y:S01]  /*11b50*/  @P1 STG.E.U16 desc[UR36][R6.64+0x82], R11 ;  /* 0x0000820b06001986 */ /* 0x000fe2000c101524 */
[----:B-1----:R-:W-:Y:S02]  /*11b60*/  PRMT R12, R9, 0x7610, R12 ;  /* 0x00007610090c7816 */ /* 0x002fe4000000000c */
[C---:B------:R-:W-:Y:S01]  /*11b70*/  ISETP.GT.AND P1, PT, R0.reuse, 0x49, P2 ;  /* 0x000000490000780c */ /* 0x040fe20001724270 */
[----:B------:R0:W-:Y:S01]  /*11b80*/  @P4 STG.E.U16 desc[UR36][R4.64+0x90], R8 ;  /* 0x0000900804004986 */ /* 0x0001e2000c101524 */
[----:B------:R-:W-:-:S03]  /*11b90*/  ISETP.GT.AND P4, PT, R0, 0x50, P3 ;  /* 0x000000500000780c */ /* 0x000fc60001f84270 */
[----:B------:R1:W-:Y:S01]  /*11ba0*/  @P5 STG.E.U16 desc[UR36][R4.64+0x92], R12 ;  /* 0x0000920c04005986 */ /* 0x0003e2000c101524 */
[----:B0-----:R-:W-:Y:S01]  /*11bb0*/  FMUL R8, R233, R2 ;  /* 0x00000002e9087220 */ /* 0x001fe20000400000 */
[----:B------:R-:W-:-:S04]  /*11bc0*/  ISETP.GT.AND P5, PT, R0, 0x51, P3 ;  /* 0x000000510000780c */ /* 0x000fc80001fa4270 */
[----:B------:R-:W-:-:S04]  /*11bd0*/  F2FP.BF16.F32.PACK_AB R8, RZ, R8 ;  /* 0x00000008ff08723e */ /* 0x000fc800000010ff */
[----:B-1----:R-:W-:Y:S02]  /*11be0*/  PRMT R12, R8, 0x7610, R12 ;  /* 0x00007610080c7816 */ /* 0x002fe4000000000c */
[----:B------:R-:W-:Y:S01]  /*11bf0*/  ISETP.GT.AND P6, PT, R0, 0x71, P3 ;  /* 0x000000710000780c */ /* 0x000fe20001fc4270 */
[----:B--2---:R-:W-:-:S05]  /*11c00*/  FMUL R3, R3, R2 ;  /* 0x0000000203037220 */ /* 0x004fca0000400000 */
[----:B------:R-:W-:Y:S01]  /*11c10*/  F2FP.BF16.F32.PACK_AB R10, RZ, R3 ;  /* 0x00000003ff0a723e */ /* 0x000fe200000010ff */
[----:B------:R-:W-:-:S05]  /*11c20*/  FMUL R3, R235, R2 ;  /* 0x00000002eb037220 */ /* 0x000fca0000400000 */
[----:B------:R-:W-:Y:S01]  /*11c30*/  F2FP.BF16.F32.PACK_AB R9, RZ, R3 ;  /* 0x00000003ff09723e */ /* 0x000fe200000010ff */
[-C--:B------:R-:W-:Y:S01]  /*11c40*/  FMUL R3, R234, R2.reuse ;  /* 0x00000002ea037220 */ /* 0x080fe20000400000 */
[----:B------:R0:W-:Y:S04]  /*11c50*/  @P0 STG.E.U16 desc[UR36][R6.64+0x90], R10 ;  /* 0x0000900a06000986 */ /* 0x0001e8000c101524 */
[----:B------:R-:W-:Y:S02]  /*11c60*/  F2FP.BF16.F32.PACK_AB R3, RZ, R3 ;  /* 0x00000003ff03723e */ /* 0x000fe400000010ff */
[----:B------:R-:W-:Y:S01]  /*11c70*/  PRMT R11, R9, 0x7610, R11 ;  /* 0x00007610090b7816 */ /* 0x000fe2000000000b */
[-C--:B------:R-:W-:Y:S01]  /*11c80*/  FMUL R9, R232, R2.reuse ;  /* 0x00000002e8097220 */ /* 0x080fe20000400000 */
[----:B0-----:R-:W-:Y:S01]  /*11c90*/  PRMT R10, R3, 0x7610, R10 ;  /* 0x00007610030a7816 */ /* 0x001fe2000000000a */
[----:B------:R-:W-:-:S02]  /*11ca0*/  FMUL R3, R231, R2 ;  /* 0x00000002e7037220 */ /* 0x000fc40000400000 */
[----:B------:R0:W-:Y:S01]  /*11cb0*/  @P1 STG.E.U16 desc[UR36][R6.64+0x92], R11 ;  /* 0x0000920b06001986 */ /* 0x0001e2000c101524 */
[----:B------:R-:W-:Y:S02]  /*11cc0*/  ISETP.GT.AND P1, PT, R0, 0x50, P2 ;  /* 0x000000500000780c */ /* 0x000fe40001724270 */
[----:B------:R-:W-:Y:S02]  /*11cd0*/  F2FP.BF16.F32.PACK_AB R9, RZ, R9 ;  /* 0x00000009ff09723e */ /* 0x000fe400000010ff */
[----:B------:R-:W-:Y:S01]  /*11ce0*/  F2FP.BF16.F32.PACK_AB R8, RZ, R3 ;  /* 0x00000003ff08723e */ /* 0x000fe200000010ff */
[----:B------:R-:W-:Y:S01]  /*11cf0*/  FMUL R3, R230, R2 ;  /* 0x00000002e6037220 */ /* 0x000fe20000400000 */
[C---:B------:R-:W-:Y:S01]  /*11d00*/  ISETP.GT.AND P0, PT, R0.reuse, 0x51, P2 ;  /* 0x000000510000780c */ /* 0x040fe20001704270 */
[----:B------:R1:W-:Y:S01]  /*11d10*/  @P4 STG.E.U16 desc[UR36][R4.64+0xa0], R10 ;  /* 0x0000a00a04004986 */ /* 0x0003e2000c101524 */
[----:B------:R-:W-:Y:S02]  /*11d20*/  ISETP.GT.AND P4, PT, R0, 0x58, P3 ;  /* 0x000000580000780c */ /* 0x000fe40001f84270 */
[----:B0-----:R-:W-:-:S02]  /*11d30*/  PRMT R11, R9, 0x7610, R11 ;  /* 0x00007610090b7816 */ /* 0x001fc4000000000b */
[----:B------:R-:W-:Y:S01]  /*11d40*/  F2FP.BF16.F32.PACK_AB R9, RZ, R3 ;  /* 0x00000003ff09723e */ /* 0x000fe200000010ff */
[-C--:B------:R-:W-:Y:S01]  /*11d50*/  FMUL R3, R228, R2.reuse ;  /* 0x00000002e4037220 */ /* 0x080fe20000400000 */
[----:B------:R-:W-:Y:S01]  /*11d60*/  PRMT R13, R8, 0x7610, R13 ;  /* 0x00007610080d7816 */ /* 0x000fe2000000000d */
[----:B------:R-:W-:Y:S01]  /*11d70*/  FMUL R8, R229, R2 ;  /* 0x00000002e5087220 */ /* 0x000fe20000400000 */
[----:B------:R-:W-:Y:S01]  /*11d80*/  @P5 STG.E.U16 desc[UR36][R4.64+0xa2], R12 ;  /* 0x0000a20c04005986 */ /* 0x000fe2000c101524 */
[----:B------:R-:W-:Y:S02]  /*11d90*/  ISETP.GT.AND P5, PT, R0, 0x59, P3 ;  /* 0x000000590000780c */ /* 0x000fe40001fa4270 */
[----:B------:R-:W-:Y:S01]  /*11da0*/  F2FP.BF16.F32.PACK_AB R3, RZ, R3 ;  /* 0x00000003ff03723e */ /* 0x000fe200000010ff */
[----:B------:R0:W-:Y:S01]  /*11db0*/  @P1 STG.E.U16 desc[UR36][R6.64+0xa0], R11 ;  /* 0x0000a00b06001986 */ /* 0x0001e2000c101524 */
[----:B-1----:R-:W-:Y:S01]  /*11dc0*/  F2FP.BF16.F32.PACK_AB R10, RZ, R8 ;  /* 0x00000008ff0a723e */ /* 0x002fe200000010ff */
[----:B------:R-:W-:-:S02]  /*11dd0*/  FMUL R8, R227, R2 ;  /* 0x00000002e3087220 */ /* 0x000fc40000400000 */
[----:B------:R-:W-:Y:S01]  /*11de0*/  @P0 STG.E.U16 desc[UR36][R6.64+0xa2], R13 ;  /* 0x0000a20d06000986 */ /* 0x000fe2000c101524 */
[C---:B------:R-:W-:Y:S02]  /*11df0*/  ISETP.GT.AND P0, PT, R0.reuse, 0x58, P2 ;  /* 0x000000580000780c */ /* 0x040fe40001704270 */
[C---:B------:R-:W-:Y:S01]  /*11e00*/  ISETP.GT.AND P1, PT, R0.reuse, 0x59, P2 ;  /* 0x000000590000780c */ /* 0x040fe20001724270 */
[----:B------:R1:W-:Y:S01]  /*11e10*/  @P4 STG.E.U16 desc[UR36][R4.64+0xb0], R9 ;  /* 0x0000b00904004986 */ /* 0x0003e2000c101524 */
[----:B------:R-:W-:Y:S02]  /*11e20*/  ISETP.GT.AND P4, PT, R0, 0x60, P3 ;  /* 0x000000600000780c */ /* 0x000fe40001f84270 */
[----:B0-----:R-:W-:Y:S01]  /*11e30*/  PRMT R11, R3, 0x7610, R11 ;  /* 0x00007610030b7816 */ /* 0x001fe2000000000b */
[----:B------:R-:W-:Y:S01]  /*11e40*/  FMUL R3, R226, R2 ;  /* 0x00000002e2037220 */ /* 0x000fe20000400000 */
[----:B------:R-:W-:Y:S01]  /*11e50*/  F2FP.BF16.F32.PACK_AB R8, RZ, R8 ;  /* 0x00000008ff08723e */ /* 0x000fe200000010ff */
[----:B------:R0:W-:Y:S03]  /*11e60*/  @P5 STG.E.U16 desc[UR36][R4.64+0xb2], R10 ;  /* 0x0000b20a04005986 */ /* 0x0001e6000c101524 */
[----:B-1----:R-:W-:Y:S01]  /*11e70*/  F2FP.BF16.F32.PACK_AB R9, RZ, R3 ;  /* 0x00000003ff09723e */ /* 0x002fe200000010ff */
[-C--:B------:R-:W-:Y:S01]  /*11e80*/  FMUL R3, R225, R2.reuse ;  /* 0x00000002e1037220 */ /* 0x080fe20000400000 */
[----:B------:R-:W-:Y:S01]  /*11e90*/  PRMT R12, R8, 0x7610, R12 ;  /* 0x00007610080c7816 */ /* 0x000fe2000000000c */
[----:B------:R-:W-:Y:S01]  /*11ea0*/  FMUL R8, R224, R2 ;  /* 0x00000002e0087220 */ /* 0x000fe20000400000 */
[----:B------:R1:W-:Y:S01]  /*11eb0*/  @P0 STG.E.U16 desc[UR36][R6.64+0xb0], R11 ;  /* 0x0000b00b06000986 */ /* 0x0003e2000c101524 */
[----:B0-----:R-:W-:-:S02]  /*11ec0*/  PRMT R10, R9, 0x7610, R10 ;  /* 0x00007610090a7816 */ /* 0x001fc4000000000a */
[----:B------:R-:W-:Y:S01]  /*11ed0*/  F2FP.BF16.F32.PACK_AB R3, RZ, R3 ;  /* 0x00000003ff03723e */ /* 0x000fe200000010ff */
[----:B------:R0:W-:Y:S01]  /*11ee0*/  @P1 STG.E.U16 desc[UR36][R6.64+0xb2], R12 ;  /* 0x0000b20c06001986 */ /* 0x0001e2000c101524 */
[C---:B------:R-:W-:Y:S01]  /*11ef0*/  ISETP.GT.AND P5, PT, R0.reuse, 0x61, P3 ;  /* 0x000000610000780c */ /* 0x040fe20001fa4270 */
[-C--:B------:R-:W-:Y:S01]  /*11f00*/  FMUL R9, R223, R2.reuse ;  /* 0x00000002df097220 */ /* 0x080fe20000400000 */
[C---:B------:R-:W-:Y:S01]  /*11f10*/  ISETP.GT.AND P1, PT, R0.reuse, 0x60, P2 ;  /* 0x000000600000780c */ /* 0x040fe20001724270 */
[----:B------:R-:W-:Y:S01]  /*11f20*/  @P4 STG.E.U16 desc[UR36][R4.64+0xc0], R10 ;  /* 0x0000c00a04004986 */ /* 0x000fe2000c101524 */
[----:B------:R-:W-:Y:S02]  /*11f30*/  ISETP.GT.AND P4, PT, R0, 0x61, P2 ;  /* 0x000000610000780c */ /* 0x000fe40001784270 */
[----:B-1----:R-:W-:Y:S01]  /*11f40*/  PRMT R11, R3, 0x7610, R11 ;  /* 0x00007610030b7816 */ /* 0x002fe2000000000b */
[----:B------:R-:W-:Y:S01]  /*11f50*/  FMUL R3, R222, R2 ;  /* 0x00000002de037220 */ /* 0x000fe20000400000 */
[----:B------:R-:W-:-:S02]  /*11f60*/  F2FP.BF16.F32.PACK_AB R8, RZ, R8 ;  /* 0x00000008ff08723e */ /* 0x000fc400000010ff */
[----:B------:R-:W-:Y:S02]  /*11f70*/  F2FP.BF16.F32.PACK_AB R9, RZ, R9 ;  /* 0x00000009ff09723e */ /* 0x000fe400000010ff */
[----:B0-----:R-:W-:Y:S02]  /*11f80*/  PRMT R12, R8, 0x7610, R12 ;  /* 0x00007610080c7816 */ /* 0x001fe4000000000c */
[----:B------:R-:W-:Y:S01]  /*11f90*/  F2FP.BF16.F32.PACK_AB R8, RZ, R3 ;  /* 0x00000003ff08723e */ /* 0x000fe200000010ff */
[-C--:B------:R-:W-:Y:S01]  /*11fa0*/  FMUL R3, R221, R2.reuse ;  /* 0x00000002dd037220 */ /* 0x080fe20000400000 */
[----:B------:R-:W-:Y:S01]  /*11fb0*/  PRMT R13, R9, 0x7610, R13 ;  /* 0x00007610090d7816 */ /* 0x000fe2000000000d */
[----:B------:R0:W-:Y:S01]  /*11fc0*/  @P5 STG.E.U16 desc[UR36][R4.64+0xc2], R11 ;  /* 0x0000c20b04005986 */ /* 0x0001e2000c101524 */
[----:B------:R-:W-:Y:S02]  /*11fd0*/  ISETP.GT.AND P0, PT, R0, 0x68, P3 ;  /* 0x000000680000780c */ /* 0x000fe40001f04270 */
[----:B------:R-:W-:Y:S01]  /*11fe0*/  F2FP.BF16.F32.PACK_AB R9, RZ, R3 ;  /* 0x00000003ff09723e */ /* 0x000fe200000010ff */
[----:B------:R1:W-:Y:S01]  /*11ff0*/  @P1 STG.E.U16 desc[UR36][R6.64+0xc0], R12 ;  /* 0x0000c00c06001986 */ /* 0x0003e2000c101524 */
[----:B------:R-:W-:-:S03]  /*12000*/  FMUL R3, R219, R2 ;  /* 0x00000002db037220 */ /* 0x000fc60000400000 */
[----:B------:R-:W-:Y:S01]  /*12010*/  @P4 STG.E.U16 desc[UR36][R6.64+0xc2], R13 ;  /* 0x0000c20d06004986 */ /* 0x000fe2000c101524 */
[----:B------:R-:W-:Y:S02]  /*12020*/  ISETP.GT.AND P4, PT, R0, 0x69, P3 ;  /* 0x000000690000780c */ /* 0x000fe40001f84270 */
[----:B------:R-:W-:Y:S01]  /*12030*/  PRMT R14, R8, 0x7610, R14 ;  /* 0x00007610080e7816 */ /* 0x000fe2000000000e */
[-C--:B------:R-:W-:Y:S01]  /*12040*/  FMUL R8, R220, R2.reuse ;  /* 0x00000002dc087220 */ /* 0x080fe20000400000 */
[----:B------:R-:W-:Y:S02]  /*12050*/  F2FP.BF16.F32.PACK_AB R3, RZ, R3 ;  /* 0x00000003ff03723e */ /* 0x000fe400000010ff */
[----:B------:R-:W-:Y:S01]  /*12060*/  ISETP.GT.AND P1, PT, R0, 0x68, P2 ;  /* 0x000000680000780c */ /* 0x000fe20001724270 */
[----:B------:R-:W-:Y:S01]  /*12070*/  @P0 STG.E.U16 desc[UR36][R4.64+0xd0], R14 ;  /* 0x0000d00e04000986 */ /* 0x000fe2000c101524 */
[----:B0-----:R-:W-:Y:S01]  /*12080*/  PRMT R11, R3, 0x7610, R11 ;  /* 0x00007610030b7816 */ /* 0x001fe2000000000b */
[----:B------:R-:W-:Y:S01]  /*12090*/  FMUL R3, R217, R2 ;  /* 0x00000002d9037220 */ /* 0x000fe20000400000 */
[----:B------:R-:W-:Y:S01]  /*120a0*/  F2FP.BF16.F32.PACK_AB R10, RZ, R8 ;  /* 0x00000008ff0a723e */ /* 0x000fe200000010ff */
[----:B------:R-:W-:Y:S01]  /*120b0*/  FMUL R8, R218, R2 ;  /* 0x00000002da087220 */ /* 0x000fe20000400000 */
[C---:B------:R-:W-:Y:S01]  /*120c0*/  ISETP.GT.AND P0, PT, R0.reuse, 0x69, P2 ;  /* 0x000000690000780c */ /* 0x040fe20001704270 */
[----:B------:R0:W-:Y:S01]  /*120d0*/  @P4 STG.E.U16 desc[UR36][R4.64+0xd2], R9 ;  /* 0x0000d20904004986 */ /* 0x0001e2000c101524 */
[----:B------:R-:W-:-:S02]  /*120e0*/  ISETP.GT.AND P5, PT, R0, 0x70, P3 ;  /* 0x000000700000780c */ /* 0x000fc40001fa4270 */
[----:B------:R-:W-:-:S04]  /*120f0*/  F2FP.BF16.F32.PACK_AB R8, RZ, R8 ;  /* 0x00000008ff08723e */ /* 0x000fc800000010ff */
[----:B-1----:R-:W-:Y:S02]  /*12100*/  PRMT R12, R8, 0x7610, R12 ;  /* 0x00007610080c7816 */ /* 0x002fe4000000000c */
[----:B0-----:R-:W-:Y:S01]  /*12110*/  F2FP.BF16.F32.PACK_AB R9, RZ, R3 ;  /* 0x00000003ff09723e */ /* 0x001fe200000010ff */
[-C--:B------:R-:W-:Y:S01]  /*12120*/  FMUL R3, R216, R2.reuse ;  /* 0x00000002d8037220 */ /* 0x080fe20000400000 */
[----:B------:R-:W-:Y:S01]  /*12130*/  FMUL R8, R215, R2 ;  /* 0x00000002d7087220 */ /* 0x000fe20000400000 */
[----:B------:R0:W-:Y:S03]  /*12140*/  @P1 STG.E.U16 desc[UR36][R6.64+0xd0], R10 ;  /* 0x0000d00a06001986 */ /* 0x0001e6000c101524 */
[----:B------:R-:W-:Y:S01]  /*12150*/  F2FP.BF16.F32.PACK_AB R3, RZ, R3 ;  /* 0x00000003ff03723e */ /* 0x000fe200000010ff */
[----:B------:R1:W-:Y:S01]  /*12160*/  @P0 STG.E.U16 desc[UR36][R6.64+0xd2], R11 ;  /* 0x0000d20b06000986 */ /* 0x0003e2000c101524 */
[----:B------:R-:W-:-:S02]  /*12170*/  ISETP.GT.AND P1, PT, R0, 0x70, P2 ;  /* 0x000000700000780c */ /* 0x000fc40001724270 */
[----:B------:R-:W-:Y:S01]  /*12180*/  F2FP.BF16.F32.PACK_AB R8, RZ, R8 ;  /* 0x00000008ff08723e */ /* 0x000fe200000010ff */
[----:B------:R2:W-:Y:S01]  /*12190*/  @P5 STG.E.U16 desc[UR36][R4.64+0xe0], R12 ;  /* 0x0000e00c04005986 */ /* 0x0005e2000c101524 */
[----:B0-----:R-:W-:Y:S01]  /*121a0*/  PRMT R10, R9, 0x7610, R10 ;  /* 0x00007610090a7816 */ /* 0x001fe2000000000a */
[-C--:B------:R-:W-:Y:S01]  /*121b0*/  FMUL R9, R214, R2.reuse ;  /* 0x00000002d6097220 */ /* 0x080fe20000400000 */
[----:B-1----:R-:W-:Y:S01]  /*121c0*/  PRMT R11, R3, 0x7610, R11 ;  /* 0x00007610030b7816 */ /* 0x002fe2000000000b */
[----:B------:R-:W-:-:S03]  /*121d0*/  FMUL R3, R213, R2 ;  /* 0x00000002d5037220 */ /* 0x000fc60000400000 */
[----:B------:R-:W-:Y:S02]  /*121e0*/  F2FP.BF16.F32.PACK_AB R9, RZ, R9 ;  /* 0x00000009ff09723e */ /* 0x000fe400000010ff */
[----:B--2---:R-:W-:Y:S02]  /*121f0*/  PRMT R12, R8, 0x7610, R12 ;  /* 0x00007610080c7816 */ /* 0x004fe4000000000c */
[----:B------:R-:W-:Y:S01]  /*12200*/  F2FP.BF16.F32.PACK_AB R8, RZ, R3 ;  /* 0x00000003ff08723e */ /* 0x000fe200000010ff */
[----:B------:R-:W-:Y:S01]  /*12210*/  FMUL R3, R212, R2 ;  /* 0x00000002d4037220 */ /* 0x000fe20000400000 */
[C---:B------:R-:W-:Y:S02]  /*12220*/  ISETP.GT.AND P4, PT, R0.reuse, 0x71, P2 ;  /* 0x000000710000780c */ /* 0x040fe40001784270 */
[----:B------:R-:W-:Y:S01]  /*12230*/  ISETP.GT.AND P5, PT, R0, 0x78, P3 ;  /* 0x000000780000780c */ /* 0x000fe20001fa4270 */
[----:B------:R0:W-:Y:S01]  /*12240*/  @P6 STG.E.U16 desc[UR36][R4.64+0xe2], R10 ;  /* 0x0000e20a04006986 */ /* 0x0001e2000c101524 */
[----:B------:R-:W-:-:S02]  /*12250*/  PRMT R13, R9, 0x7610, R13 ;  /* 0x00007610090d7816 */ /* 0x000fc4000000000d */
[----:B------:R-:W-:Y:S01]  /*12260*/  F2FP.BF16.F32.PACK_AB R9, RZ, R3 ;  /* 0x00000003ff09723e */ /* 0x000fe200000010ff */
[----:B------:R1:W-:Y:S01]  /*12270*/  @P1 STG.E.U16 desc[UR36][R6.64+0xe0], R11 ;  /* 0x0000e00b06001986 */ /* 0x0003e2000c101524 */
[----:B------:R-:W-:Y:S01]  /*12280*/  ISETP.GT.AND P0, PT, R0, 0x79, P3 ;  /* 0x000000790000780c */ /* 0x000fe20001f04270 */
[-C--:B------:R-:W-:Y:S01]  /*12290*/  FMUL R3, R210, R2.reuse ;  /* 0x00000002d2037220 */ /* 0x080fe20000400000 */
[----:B------:R-:W-:Y:S02]  /*122a0*/  ISETP.GT.AND P1, PT, R0, 0x78, P2 ;  /* 0x000000780000780c */ /* 0x000fe40001724270 */
[----:B------:R-:W-:Y:S01]  /*122b0*/  PRMT R14, R8, 0x7610, R14 ;  /* 0x00007610080e7816 */ /* 0x000fe2000000000e */
[----:B------:R-:W-:Y:S01]  /*122c0*/  FMUL R8, R211, R2 ;  /* 0x00000002d3087220 */ /* 0x000fe20000400000 */
[----:B------:R-:W-:Y:S01]  /*122d0*/  F2FP.BF16.F32.PACK_AB R3, RZ, R3 ;  /* 0x00000003ff03723e */ /* 0x000fe200000010ff */
[----:B------:R2:W-:Y:S01]  /*122e0*/  @P4 STG.E.U16 desc[UR36][R6.64+0xe2], R12 ;  /* 0x0000e20c06004986 */ /* 0x0005e2000c101524 */
[----:B------:R-:W-:-:S02]  /*122f0*/  ISETP.GT.AND P4, PT, R0, 0x79, P2 ;  /* 0x000000790000780c */ /* 0x000fc40001784270 */
[----:B0-----:R-:W-:Y:S01]  /*12300*/  F2FP.BF16.F32.PACK_AB R10, RZ, R8 ;  /* 0x00000008ff0a723e */ /* 0x001fe200000010ff */
[----:B------:R-:W-:Y:S01]  /*12310*/  @P5 STG.E.U16 desc[UR36][R4.64+0xf0], R13 ;  /* 0x0000f00d04005986 */ /* 0x000fe2000c101524 */
[----:B-1----:R-:W-:Y:S01]  /*12320*/  PRMT R11, R3, 0x7610, R11 ;  /* 0x00007610030b7816 */ /* 0x002fe2000000000b */
[-C--:B------:R-:W-:Y:S01]  /*12330*/  FMUL R3, R208, R2.reuse ;  /* 0x00000002d0037220 */ /* 0x080fe20000400000 */
[----:B------:R-:W-:Y:S01]  /*12340*/  FMUL R8, R209, R2 ;  /* 0x00000002d1087220 */ /* 0x000fe20000400000 */
[C---:B------:R-:W-:Y:S01]  /*12350*/  ISETP.GT.AND P5, PT, R0.reuse, 0x80, P3 ;  /* 0x000000800000780c */ /* 0x040fe20001fa4270 */
[----:B------:R-:W-:Y:S01]  /*12360*/  @P0 STG.E.U16 desc[UR36][R4.64+0xf2], R14 ;  /* 0x0000f20e04000986 */ /* 0x000fe2000c101524 */
[----:B------:R-:W-:-:S03]  /*12370*/  ISETP.GT.AND P6, PT, R0, 0x81, P3 ;  /* 0x000000810000780c */ /* 0x000fc60001fc4270 */
[----:B------:R0:W-:Y:S01]  /*12380*/  @P1 STG.E.U16 desc[UR36][R6.64+0xf0], R9 ;  /* 0x0000f00906001986 */ /* 0x0001e2000c101524 */
[----:B------:R-:W-:-:S04]  /*12390*/  F2FP.BF16.F32.PACK_AB R8, RZ, R8 ;  /* 0x00000008ff08723e */ /* 0x000fc800000010ff */
[----:B--2---:R-:W-:Y:S01]  /*123a0*/  PRMT R12, R8, 0x7610, R12 ;  /* 0x00007610080c7816 */ /* 0x004fe2000000000c */
[-C--:B------:R-:W-:Y:S01]  /*123b0*/  FMUL R8, R206, R2.reuse ;  /* 0x00000002ce087220 */ /* 0x080fe20000400000 */
[----:B0-----:R-:W-:Y:S01]  /*123c0*/  F2FP.BF16.F32.PACK_AB R9, RZ, R3 ;  /* 0x00000003ff09723e */ /* 0x001fe200000010ff */
[----:B------:R-:W-:Y:S01]  /*123d0*/  FMUL R3, R207, R2 ;  /* 0x00000002cf037220 */ /* 0x000fe20000400000 */
[----:B------:R0:W-:Y:S01]  /*123e0*/  @P4 STG.E.U16 desc[UR36][R6.64+0xf2], R10 ;  /* 0x0000f20a06004986 */ /* 0x0001e2000c101524 */
[----:B------:R-:W-:-:S03]  /*123f0*/  ISETP.GT.AND P0, PT, R0, 0x80, P2 ;  /* 0x000000800000780c */ /* 0x000fc60001704270 */
[----:B------:R-:W-:Y:S01]  /*12400*/  F2FP.BF16.F32.PACK_AB R3, RZ, R3 ;  /* 0x00000003ff03723e */ /* 0x000fe200000010ff */
[----:B------:R1:W-:Y:S01]  /*12410*/  @P5 STG.E.U16 desc[UR36][R4.64+0x100], R11 ;  /* 0x0001000b04005986 */ /* 0x0003e2000c101524 */
[----:B------:R-:W-:Y:S02]  /*12420*/  ISETP.GT.AND P1, PT, R0, 0x81, P2 ;  /* 0x000000810000780c */ /* 0x000fe40001724270 */
[----:B------:R-:W-:Y:S01]  /*12430*/  F2FP.BF16.F32.PACK_AB R8, RZ, R8 ;  /* 0x00000008ff08723e */ /* 0x000fe200000010ff */
[----:B------:R2:W-:Y:S01]  /*12440*/  @P6 STG.E.U16 desc[UR36][R4.64+0x102], R12 ;  /* 0x0001020c04006986 */ /* 0x0005e2000c101524 */
[----:B0-----:R-:W-:Y:S01]  /*12450*/  PRMT R10, R9, 0x7610, R10 ;  /* 0x00007610090a7816 */ /* 0x001fe2000000000a */
[-C--:B------:R-:W-:Y:S01]  /*12460*/  FMUL R9, R205, R2.reuse ;  /* 0x00000002cd097220 */ /* 0x080fe20000400000 */
[----:B-1----:R-:W-:Y:S01]  /*12470*/  PRMT R11, R3, 0x7610, R11 ;  /* 0x00007610030b7816 */ /* 0x002fe2000000000b */
[----:B------:R-:W-:Y:S01]  /*12480*/  FMUL R3, R204, R2 ;  /* 0x00000002cc037220 */ /* 0x000fe20000400000 */
[----:B------:R-:W-:-:S02]  /*12490*/  ISETP.GT.AND P4, PT, R0, 0x88, P3 ;  /* 0x000000880000780c */ /* 0x000fc40001f84270 */
[----:B--2---:R-:W-:Y:S02]  /*124a0*/  PRMT R12, R8, 0x7610, R12 ;  /* 0x00007610080c7816 */ /* 0x004fe4000000000c */
[----:B------:R-:W-:Y:S01]  /*124b0*/  F2FP.BF16.F32.PACK_AB R8, RZ, R3 ;  /* 0x00000003ff08723e */ /* 0x000fe200000010ff */
[-C--:B------:R-:W-:Y:S01]  /*124c0*/  FMUL R3, R203, R2.reuse ;  /* 0x00000002cb037220 */ /* 0x080fe20000400000 */
[----:B------:R-:W-:Y:S02]  /*124d0*/  F2FP.BF16.F32.PACK_AB R9, RZ, R9 ;  /* 0x00000009ff09723e */ /* 0x000fe400000010ff */
[C---:B------:R-:W-:Y:S01]  /*124e0*/  ISETP.GT.AND P5, PT, R0.reuse, 0x89, P3 ;  /* 0x000000890000780c */ /* 0x040fe20001fa4270 */
[----:B------:R0:W-:Y:S01]  /*124f0*/  @P0 STG.E.U16 desc[UR36][R6.64+0x100], R10 ;  /* 0x0001000a06000986 */ /* 0x0001e2000c101524 */
[----:B------:R-:W-:Y:S02]  /*12500*/  PRMT R13, R9, 0x7610, R13 ;  /* 0x00007610090d7816 */ /* 0x000fe4000000000d */
[----:B------:R-:W-:Y:S01]  /*12510*/  F2FP.BF16.F32.PACK_AB R9, RZ, R3 ;  /* 0x00000003ff09723e */ /* 0x000fe200000010ff */
[----:B------:R1:W-:Y:S01]  /*12520*/  @P1 STG.E.U16 desc[UR36][R6.64+0x102], R11 ;  /* 0x0001020b06001986 */ /* 0x0003e2000c101524 */
[C---:B------:R-:W-:Y:S01]  /*12530*/  ISETP.GT.AND P0, PT, R0.reuse, 0x88, P2 ;  /* 0x000000880000780c */ /* 0x040fe20001704270 */
[----:B------:R-:W-:Y:S01]  /*12540*/  FMUL R3, R201, R2 ;  /* 0x00000002c9037220 */ /* 0x000fe20000400000 */
[----:B------:R-:W-:-:S02]  /*12550*/  ISETP.GT.AND P1, PT, R0, 0x89, P2 ;  /* 0x000000890000780c */ /* 0x000fc40001724270 */
[----:B------:R-:W-:Y:S01]  /*12560*/  PRMT R14, R8, 0x7610, R14 ;  /* 0x00007610080e7816 */ /* 0x000fe2000000000e */
[----:B------:R-:W-:Y:S01]  /*12570*/  FMUL R8, R202, R2 ;  /* 0x00000002ca087220 */ /* 0x000fe20000400000 */
[----:B------:R-:W-:Y:S01]  /*12580*/  F2FP.BF16.F32.PACK_AB R3, RZ, R3 ;  /* 0x00000003ff03723e */ /* 0x000fe200000010ff */
[----:B------:R2:W-:Y:S01]  /*12590*/  @P4 STG.E.U16 desc[UR36][R4.64+0x110], R12 ;  /* 0x0001100c04004986 */ /* 0x0005e2000c101524 */
[----:B------:R-:W-:Y:S02]  /*125a0*/  ISETP.GT.AND P4, PT, R0, 0x90, P3 ;  /* 0x000000900000780c */ /* 0x000fe40001f84270 */
        /* <DEDUP_REMOVED lines=9> */
[----:B------:R-:W-:Y:S02]  /*12640*/  F2FP.BF16.F32.PACK_AB R8, RZ, R8 ;  /* 0x00000008ff08723e */ /* 0x000fe400000010ff */
[----:B------:R-:W-:Y:S01]  /*12650*/  ISETP.GT.AND P1, PT, R0, 0x91, P2 ;  /* 0x000000910000780c */ /* 0x000fe20001724270 */
[----:B------:R1:W-:Y:S01]  /*12660*/  @P4 STG.E.U16 desc[UR36][R4.64+0x120], R10 ;  /* 0x0001200a04004986 */ /* 0x0003e2000c101524 */
[----:B--2---:R-:W-:Y:S01]  /*12670*/  PRMT R12, R8, 0x7610, R12 ;  /* 0x00007610080c7816 */ /* 0x004fe2000000000c */
[-C--:B------:R-:W-:Y:S01]  /*12680*/  FMUL R8, R197, R2.reuse ;  /* 0x00000002c5087220 */ /* 0x080fe20000400000 */
[----:B0-----:R-:W-:Y:S01]  /*12690*/  F2FP.BF16.F32.PACK_AB R9, RZ, R3 ;  /* 0x00000003ff09723e */ /* 0x001fe200000010ff */
[----:B------:R-:W-:Y:S01]  /*126a0*/  FMUL R3, R198, R2 ;  /* 0x00000002c6037220 */ /* 0x000fe20000400000 */
[----:B------:R-:W-:Y:S01]  /*126b0*/  ISETP.GT.AND P4, PT, R0, 0x98, P3 ;  /* 0x000000980000780c */ /* 0x000fe20001f84270 */
[----:B------:R0:W-:Y:S03]  /*126c0*/  @P5 STG.E.U16 desc[UR36][R4.64+0x122], R11 ;  /* 0x0001220b04005986 */ /* 0x0001e6000c101524 */
[----:B------:R-:W-:-:S02]  /*126d0*/  F2FP.BF16.F32.PACK_AB R3, RZ, R3 ;  /* 0x00000003ff03723e */ /* 0x000fc400000010ff */
[----:B-1----:R-:W-:Y:S01]  /*126e0*/  PRMT R10, R9, 0x7610, R10 ;  /* 0x00007610090a7816 */ /* 0x002fe2000000000a */
[----:B------:R-:W-:Y:S01]  /*126f0*/  FMUL R9, R196, R2 ;  /* 0x00000002c4097220 */ /* 0x000fe20000400000 */
[----:B------:R-:W-:Y:S01]  /*12700*/  F2FP.BF16.F32.PACK_AB R8, RZ, R8 ;  /* 0x00000008ff08723e */ /* 0x000fe200000010ff */
[----:B------:R1:W-:Y:S01]  /*12710*/  @P0 STG.E.U16 desc[UR36][R6.64+0x120], R12 ;  /* 0x0001200c06000986 */ /* 0x0003e2000c101524 */
[----:B0-----:R-:W-:Y:S01]  /*12720*/  PRMT R11, R3, 0x7610, R11 ;  /* 0x00007610030b7816 */ /* 0x001fe2000000000b */
[----:B------:R-:W-:Y:S01]  /*12730*/  FMUL R3, R195, R2 ;  /* 0x00000002c3037220 */ /* 0x000fe20000400000 */
[C---:B------:R-:W-:Y:S01]  /*12740*/  ISETP.GT.AND P5, PT, R0.reuse, 0x99, P3 ;  /* 0x000000990000780c */ /* 0x040fe20001fa4270 */
[----:B------:R0:W-:Y:S01]  /*12750*/  @P1 STG.E.U16 desc[UR36][R6.64+0x122], R10 ;  /* 0x0001220a06001986 */ /* 0x0001e2000c101524 */
[----:B------:R-:W-:Y:S02]  /*12760*/  ISETP.GT.AND P1, PT, R0, 0x98, P2 ;  /* 0x000000980000780c */ /* 0x000fe40001724270 */
[----:B------:R-:W-:-:S02]  /*12770*/  F2FP.BF16.F32.PACK_AB R9, RZ, R9 ;  /* 0x00000009ff09723e */ /* 0x000fc400000010ff */
[----:B-1----:R-:W-:Y:S02]  /*12780*/  PRMT R12, R8, 0x7610, R12 ;  /* 0x00007610080c7816 */ /* 0x002fe4000000000c */
[----:B------:R-:W-:Y:S01]  /*12790*/  F2FP.BF16.F32.PACK_AB R8, RZ, R3 ;  /* 0x00000003ff08723e */ /* 0x000fe200000010ff */
[-C--:B------:R-:W-:Y:S01]  /*127a0*/  FMUL R3, R194, R2.reuse ;  /* 0x00000002c2037220 */ /* 0x080fe20000400000 */
[C---:B------:R-:W-:Y:S01]  /*127b0*/  ISETP.GT.AND P0, PT, R0.reuse, 0x99, P2 ;  /* 0x000000990000780c */ /* 0x040fe20001704270 */
[----:B------:R1:W-:Y:S01]  /*127c0*/  @P4 STG.E.U16 desc[UR36][R4.64+0x130], R11 ;  /* 0x0001300b04004986 */ /* 0x0003e2000c101524 */
[----:B------:R-:W-:Y:S02]  /*127d0*/  ISETP.GT.AND P4, PT, R0, 0xa0, P3 ;  /* 0x000000a00000780c */ /* 0x000fe40001f84270 */
[----:B------:R-:W-:Y:S02]  /*127e0*/  PRMT R13, R9, 0x7610, R13 ;  /* 0x00007610090d7816 */ /* 0x000fe4000000000d */
[----:B------:R-:W-:Y:S01]  /*127f0*/  F2FP.BF16.F32.PACK_AB R9, RZ, R3 ;  /* 0x00000003ff09723e */ /* 0x000fe200000010ff */
[-C--:B------:R-:W-:Y:S01]  /*12800*/  FMUL R3, R192, R2.reuse ;  /* 0x00000002c0037220 */ /* 0x080fe20000400000 */
[----:B------:R-:W-:Y:S01]  /*12810*/  PRMT R14, R8, 0x7610, R14 ;  /* 0x00007610080e7816 */ /* 0x000fe2000000000e */
[----:B------:R-:W-:Y:S01]  /*12820*/  FMUL R8, R193, R2 ;  /* 0x00000002c1087220 */ /* 0x000fe20000400000 */
[----:B------:R2:W-:Y:S01]  /*12830*/  @P5 STG.E.U16 desc[UR36][R4.64+0x132], R12 ;  /* 0x0001320c04005986 */ /* 0x0005e2000c101524 */
[----:B------:R-:W-:-:S02]  /*12840*/  ISETP.GT.AND P5, PT, R0, 0xa1, P3 ;  /* 0x000000a10000780c */ /* 0x000fc40001fa4270 */
[----:B------:R-:W-:Y:S01]  /*12850*/  F2FP.BF16.F32.PACK_AB R3, RZ, R3 ;  /* 0x00000003ff03723e */ /* 0x000fe200000010ff */
[----:B------:R-:W-:Y:S01]  /*12860*/  @P1 STG.E.U16 desc[UR36][R6.64+0x130], R13 ;  /* 0x0001300d06001986 */ /* 0x000fe2000c101524 */
[----:B0-----:R-:W-:Y:S01]  /*12870*/  F2FP.BF16.F32.PACK_AB R10, RZ, R8 ;  /* 0x00000008ff0a723e */ /* 0x001fe200000010ff */
[-C--:B------:R-:W-:Y:S01]  /*12880*/  FMUL R8, R191, R2.reuse ;  /* 0x00000002bf087220 */ /* 0x080fe20000400000 */
[----:B-1----:R-:W-:Y:S01]  /*12890*/  PRMT R11, R3, 0x7610, R11 ;  /* 0x00007610030b7816 */ /* 0x002fe2000000000b */
[----:B------:R-:W-:Y:S01]  /*128a0*/  @P0 STG.E.U16 desc[UR36][R6.64+0x132], R14 ;  /* 0x0001320e06000986 */ /* 0x000fe2000c101524 */
[----:B------:R-:W-:Y:S01]  /*128b0*/  ISETP.GT.AND P0, PT, R0, 0xa0, P2 ;  /* 0x000000a00000780c */ /* 0x000fe20001704270 */
[----:B------:R-:W-:Y:S01]  /*128c0*/  FMUL R3, R190, R2 ;  /* 0x00000002be037220 */ /* 0x000fe20000400000 */
[C---:B------:R-:W-:Y:S01]  /*128d0*/  ISETP.GT.AND P1, PT, R0.reuse, 0xa1, P2 ;  /* 0x000000a10000780c */ /* 0x040fe20001724270 */
[----:B------:R0:W-:Y:S01]  /*128e0*/  @P4 STG.E.U16 desc[UR36][R4.64+0x140], R9 ;  /* 0x0001400904004986 */ /* 0x0001e2000c101524 */
[----:B------:R-:W-:-:S02]  /*128f0*/  ISETP.GT.AND P4, PT, R0, 0xa8, P3 ;  /* 0x000000a80000780c */ /* 0x000fc40001f84270 */
[----:B------:R-:W-:Y:S01]  /*12900*/  F2FP.BF16.F32.PACK_AB R8, RZ, R8 ;  /* 0x00000008ff08723e */ /* 0x000fe200000010ff */
[----:B------:R1:W-:Y:S03]  /*12910*/  @P5 STG.E.U16 desc[UR36][R4.64+0x142], R10 ;  /* 0x0001420a04005986 */ /* 0x0003e6000c101524 */
[----:B--2---:R-:W-:Y:S02]  /*12920*/  PRMT R12, R8, 0x7610, R12 ;  /* 0x00007610080c7816 */ /* 0x004fe4000000000c */
[----:B0-----:R-:W-:Y:S01]  /*12930*/  F2FP.BF16.F32.PACK_AB R9, RZ, R3 ;  /* 0x00000003ff09723e */ /* 0x001fe200000010ff */
[-C--:B------:R-:W-:Y:S01]  /*12940*/  FMUL R3, R189, R2.reuse ;  /* 0x00000002bd037220 */ /* 0x080fe20000400000 */
[-C--:B------:R-:W-:Y:S02]  /*12950*/  FMUL R8, R188, R2.reuse ;  /* 0x00000002bc087220 */ /* 0x080fe40000400000 */
[----:B-1----:R-:W-:Y:S01]  /*12960*/  PRMT R10, R9, 0x7610, R10 ;  /* 0x00007610090a7816 */ /* 0x002fe2000000000a */
[----:B------:R0:W-:Y:S01]  /*12970*/  @P0 STG.E.U16 desc[UR36][R6.64+0x140], R11 ;  /* 0x0001400b06000986 */ /* 0x0001e2000c101524 */
[----:B------:R-:W-:Y:S01]  /*12980*/  F2FP.BF16.F32.PACK_AB R3, RZ, R3 ;  /* 0x00000003ff03723e */ /* 0x000fe200000010ff */
[----:B------:R-:W-:Y:S01]  /*12990*/  FMUL R9, R187, R2 ;  /* 0x00000002bb097220 */ /* 0x000fe20000400000 */
[C---:B------:R-:W-:Y:S01]  /*129a0*/  ISETP.GT.AND P5, PT, R0.reuse, 0xa9, P3 ;  /* 0x000000a90000780c */ /* 0x040fe20001fa4270 */
[----:B------:R1:W-:Y:S01]  /*129b0*/  @P1 STG.E.U16 desc[UR36][R6.64+0x142], R12 ;  /* 0x0001420c06001986 */ /* 0x0003e2000c101524 */
[----:B------:R-:W-:-:S03]  /*129c0*/  ISETP.GT.AND P1, PT, R0, 0xa8, P2 ;  /* 0x000000a80000780c */ /* 0x000fc60001724270 */
[----:B------:R-:W-:Y:S01]  /*129d0*/  @P4 STG.E.U16 desc[UR36][R4.64+0x150], R10 ;  /* 0x0001500a04004986 */ /* 0x000fe2000c101524 */
[----:B------:R-:W-:Y:S02]  /*129e0*/  ISETP.GT.AND P4, PT, R0, 0xa9, P2 ;  /* 0x000000a90000780c */ /* 0x000fe40001784270 */
[----:B------:R-:W-:Y:S02]  /*129f0*/  F2FP.BF16.F32.PACK_AB R8, RZ, R8 ;  /* 0x00000008ff08723e */ /* 0x000fe400000010ff */
[----:B0-----:R-:W-:Y:S01]  /*12a00*/  PRMT R11, R3, 0x7610, R11 ;  /* 0x00007610030b7816 */ /* 0x001fe2000000000b */
[-C--:B------:R-:W-:Y:S01]  /*12a10*/  FMUL R3, R186, R2.reuse ;  /* 0x00000002ba037220 */ /* 0x080fe20000400000 */
[----:B------:R-:W-:Y:S02]  /*12a20*/  F2FP.BF16.F32.PACK_AB R9, RZ, R9 ;  /* 0x00000009ff09723e */ /* 0x000fe400000010ff */
[----:B-1----:R-:W-:Y:S02]  /*12a30*/  PRMT R12, R8, 0x7610, R12 ;  /* 0x00007610080c7816 */ /* 0x002fe4000000000c */
[----:B------:R-:W-:Y:S01]  /*12a40*/  F2FP.BF16.F32.PACK_AB R8, RZ, R3 ;  /* 0x00000003ff08723e */ /* 0x000fe200000010ff */
[----:B------:R-:W-:Y:S01]  /*12a50*/  FMUL R3, R185, R2 ;  /* 0x00000002b9037220 */ /* 0x000fe20000400000 */
[----:B------:R-:W-:Y:S01]  /*12a60*/  PRMT R13, R9, 0x7610, R13 ;  /* 0x00007610090d7816 */ /* 0x000fe2000000000d */
[----:B------:R0:W-:Y:S01]  /*12a70*/  @P5 STG.E.U16 desc[UR36][R4.64+0x152], R11 ;  /* 0x0001520b04005986 */ /* 0x0001e2000c101524 */
[----:B------:R-:W-:-:S02]  /*12a80*/  ISETP.GT.AND P0, PT, R0, 0xb0, P3 ;  /* 0x000000b00000780c */ /* 0x000fc40001f04270 */
        /* <DEDUP_REMOVED lines=26> */
[----:B------:R-:W-:Y:S02]  /*12c30*/  ISETP.GT.AND P1, PT, R0, 0xb8, P2 ;  /* 0x000000b80000780c */ /* 0x000fe40001724270 */
[----:B------:R-:W-:Y:S02]  /*12c40*/  F2FP.BF16.F32.PACK_AB R8, RZ, R8 ;  /* 0x00000008ff08723e */ /* 0x000fe400000010ff */
[----:B0-----:R-:W-:Y:S01]  /*12c50*/  PRMT R10, R9, 0x7610, R10 ;  /* 0x00007610090a7816 */ /* 0x001fe2000000000a */
[-C--:B------:R-:W-:Y:S01]  /*12c60*/  FMUL R9, R178, R2.reuse ;  /* 0x00000002b2097220 */ /* 0x080fe20000400000 */
[----:B-1----:R-:W-:Y:S01]  /*12c70*/  PRMT R11, R3, 0x7610, R11 ;  /* 0x00007610030b7816 */ /* 0x002fe2000000000b */
[----:B------:R-:W-:Y:S01]  /*12c80*/  FMUL R3, R177, R2 ;  /* 0x00000002b1037220 */ /* 0x000fe20000400000 */
[----:B------:R0:W-:Y:S02]  /*12c90*/  @P5 STG.E.U16 desc[UR36][R4.64+0x170], R12 ;  /* 0x0001700c04005986 */ /* 0x0001e4000c101524 */
[----:B------:R-:W-:-:S02]  /*12ca0*/  F2FP.BF16.F32.PACK_AB R9, RZ, R9 ;  /* 0x00000009ff09723e */ /* 0x000fc400000010ff */
[C---:B------:R-:W-:Y:S02]  /*12cb0*/  ISETP.GT.AND P4, PT, R0.reuse, 0xb9, P2 ;  /* 0x000000b90000780c */ /* 0x040fe40001784270 */
[----:B------:R-:W-:Y:S02]  /*12cc0*/  ISETP.GT.AND P5, PT, R0, 0xc0, P3 ;  /* 0x000000c00000780c */ /* 0x000fe40001fa4270 */
[----:B0-----:R-:W-:Y:S02]  /*12cd0*/  PRMT R12, R8, 0x7610, R12 ;  /* 0x00007610080c7816 */ /* 0x001fe4000000000c */
[----:B------:R-:W-:Y:S01]  /*12ce0*/  F2FP.BF16.F32.PACK_AB R8, RZ, R3 ;  /* 0x00000003ff08723e */ /* 0x000fe200000010ff */
[----:B------:R-:W-:Y:S01]  /*12cf0*/  FMUL R3, R176, R2 ;  /* 0x00000002b0037220 */ /* 0x000fe20000400000 */
[----:B------:R-:W-:Y:S01]  /*12d00*/  PRMT R13, R9, 0x7610, R13 ;  /* 0x00007610090d7816 */ /* 0x000fe2000000000d */
[----:B------:R0:W-:Y:S01]  /*12d10*/  @P6 STG.E.U16 desc[UR36][R4.64+0x172], R10 ;  /* 0x0001720a04006986 */ /* 0x0001e2000c101524 */
[----:B------:R-:W-:-:S02]  /*12d20*/  ISETP.GT.AND P0, PT, R0, 0xc1, P3 ;  /* 0x000000c10000780c */ /* 0x000fc40001f04270 */
[----:B------:R-:W-:Y:S01]  /*12d30*/  F2FP.BF16.F32.PACK_AB R9, RZ, R3 ;  /* 0x00000003ff09723e */ /* 0x000fe200000010ff */
[----:B------:R1:W-:Y:S01]  /*12d40*/  @P1 STG.E.U16 desc[UR36][R6.64+0x170], R11 ;  /* 0x0001700b06001986 */ /* 0x0003e2000c101524 */
[-C--:B------:R-:W-:Y:S01]  /*12d50*/  FMUL R3, R174, R2.reuse ;  /* 0x00000002ae037220 */ /* 0x080fe20000400000 */
[----:B------:R-:W-:Y:S02]  /*12d60*/  ISETP.GT.AND P1, PT, R0, 0xc0, P2 ;  /* 0x000000c00000780c */ /* 0x000fe40001724270 */
        /* <DEDUP_REMOVED lines=40> */
[C---:B------:R-:W-:Y:S01]  /*12ff0*/  ISETP.GT.AND P0, PT, R0.reuse, 0xd0, P2 ;  /* 0x000000d00000780c */ /* 0x040fe20001704270 */
        /* <DEDUP_REMOVED lines=11> */
[----:B------:R-:W-:Y:S01]  /*130b0*/  ISETP.GT.AND P5, PT, R0, 0xd9, P3 ;  /* 0x000000d90000780c */ /* 0x000fe20001fa4270 */
[----:B------:R-:W-:Y:S01]  /*130c0*/  FMUL R8, R164, R2 ;  /* 0x00000002a4087220 */ /* 0x000fe20000400000 */
[----:B------:R-:W-:Y:S01]  /*130d0*/  @P0 STG.E.U16 desc[UR36][R6.64+0x1a0], R14 ;  /* 0x0001a00e06000986 */ /* 0x000fe2000c101524 */
[----:B------:R-:W-:-:S03]  /*130e0*/  ISETP.GT.AND P0, PT, R0, 0xd8, P2 ;  /* 0x000000d80000780c */ /* 0x000fc60001704270 */
[----:B------:R0:W-:Y:S01]  /*130f0*/  @P1 STG.E.U16 desc[UR36][R6.64+0x1a2], R9 ;  /* 0x0001a20906001986 */ /* 0x0001e2000c101524 */
[----:B------:R-:W-:Y:S02]  /*13100*/  F2FP.BF16.F32.PACK_AB R8, RZ, R8 ;  /* 0x00000008ff08723e */ /* 0x000fe400000010ff */
[----:B------:R-:W-:Y:S02]  /*13110*/  ISETP.GT.AND P1, PT, R0, 0xd9, P2 ;  /* 0x000000d90000780c */ /* 0x000fe40001724270 */
        /* <DEDUP_REMOVED lines=16> */
[----:B------:R1:W-:Y:S01]  /*13220*/  @P1 STG.E.U16 desc[UR36][R6.64+0x1b2], R10 ;  /* 0x0001b20a06001986 */ /* 0x0003e2000c101524 */
[C---:B------:R-:W-:Y:S02]  /*13230*/  ISETP.GT.AND P1, PT, R0.reuse, 0xe0, P2 ;  /* 0x000000e00000780c */ /* 0x040fe40001724270 */
[----:B------:R-:W-:Y:S02]  /*13240*/  ISETP.GT.AND P0, PT, R0, 0xe1, P2 ;  /* 0x000000e10000780c */ /* 0x000fe40001704270 */
[----:B0-----:R-:W-:Y:S02]  /*13250*/  PRMT R12, R8, 0x7610, R12 ;  /* 0x00007610080c7816 */ /* 0x001fe4000000000c */
[----:B------:R-:W-:Y:S01]  /*13260*/  F2FP.BF16.F32.PACK_AB R8, RZ, R3 ;  /* 0x00000003ff08723e */ /* 0x000fe200000010ff */
[----:B------:R-:W-:Y:S01]  /*13270*/  FMUL R3, R157, R2 ;  /* 0x000000029d037220 */ /* 0x000fe20000400000 */
[----:B------:R0:W-:Y:S01]  /*13280*/  @P4 STG.E.U16 desc[UR36][R4.64+0x1c0], R11 ;  /* 0x0001c00b04004986 */ /* 0x0001e2000c101524 */
[----:B-1----:R-:W-:-:S02]  /*13290*/  PRMT R10, R9, 0x7610, R10 ;  /* 0x00007610090a7816 */ /* 0x002fc4000000000a */
[----:B------:R-:W-:Y:S01]  /*132a0*/  PRMT R13, R8, 0x7610, R13 ;  /* 0x00007610080d7816 */ /* 0x000fe2000000000d */
[----:B------:R-:W-:Y:S01]  /*132b0*/  @P5 STG.E.U16 desc[UR36][R4.64+0x1c2], R12 ;  /* 0x0001c20c04005986 */ /* 0x000fe2000c101524 */
[-C--:B------:R-:W-:Y:S01]  /*132c0*/  FMUL R8, R156, R2.reuse ;  /* 0x000000029c087220 */ /* 0x080fe20000400000 */
[C---:B------:R-:W-:Y:S02]  /*132d0*/  ISETP.GT.AND P4, PT, R0.reuse, 0xe8, P3 ;  /* 0x000000e80000780c */ /* 0x040fe40001f84270 */
[----:B------:R-:W-:Y:S01]  /*132e0*/  F2FP.BF16.F32.PACK_AB R9, RZ, R3 ;  /* 0x00000003ff09723e */ /* 0x000fe200000010ff */
[----:B------:R-:W-:Y:S01]  /*132f0*/  FMUL R3, R155, R2 ;  /* 0x000000029b037220 */ /* 0x000fe20000400000 */
[C---:B------:R-:W-:Y:S02]  /*13300*/  ISETP.GT.AND P5, PT, R0.reuse, 0xe9, P3 ;  /* 0x000000e90000780c */ /* 0x040fe40001fa4270 */
[----:B------:R-:W-:Y:S02]  /*13310*/  ISETP.GT.AND P6, PT, R0, 0xe8, P2 ;  /* 0x000000e80000780c */ /* 0x000fe400017c4270 */
[----:B------:R-:W-:Y:S01]  /*13320*/  F2FP.BF16.F32.PACK_AB R8, RZ, R8 ;  /* 0x00000008ff08723e */ /* 0x000fe200000010ff */
[----:B------:R1:W-:Y:S01]  /*13330*/  @P1 STG.E.U16 desc[UR36][R6.64+0x1c0], R10 ;  /* 0x0001c00a06001986 */ /* 0x0003e2000c101524 */
[----:B------:R-:W-:-:S02]  /*13340*/  F2FP.BF16.F32.PACK_AB R3, RZ, R3 ;  /* 0x00000003ff03723e */ /* 0x000fc400000010ff */
[C---:B------:R-:W-:Y:S01]  /*13350*/  ISETP.GT.AND P1, PT, R17.reuse, 0x80, PT ;  /* 0x000000801100780c */ /* 0x040fe20003f24270 */
[----:B------:R2:W-:Y:S01]  /*13360*/  @P0 STG.E.U16 desc[UR36][R6.64+0x1c2], R13 ;  /* 0x0001c20d06000986 */ /* 0x0005e2000c101524 */
[----:B------:R-:W-:Y:S02]  /*13370*/  ISETP.GT.AND P0, PT, R17, 0x88, PT ;  /* 0x000000881100780c */ /* 0x000fe40003f04270 */
[----:B0-----:R-:W-:Y:S02]  /*13380*/  PRMT R11, R8, 0x7610, R11 ;  /* 0x00007610080b7816 */ /* 0x001fe4000000000b */
[----:B------:R-:W-:Y:S02]  /*13390*/  PRMT R17, R3, 0x7610, R17 ;  /* 0x0000761003117816 */ /* 0x000fe40000000011 */
[----:B-1----:R-:W-:Y:S01]  /*133a0*/  PRMT R10, R9, 0x7610, R10 ;  /* 0x00007610090a7816 */ /* 0x002fe2000000000a */
[----:B------:R-:W-:-:S04]  /*133b0*/  FMUL R3, R154, R2 ;  /* 0x000000029a037220 */ /* 0x000fc80000400000 */
[----:B------:R-:W-:Y:S01]  /*133c0*/  @P4 STG.E.U16 desc[UR36][R4.64+0x1d0], R10 ;  /* 0x0001d00a04004986 */ /* 0x000fe2000c101524 */
[----:B------:R-:W-:-:S03]  /*133d0*/  ISETP.GT.AND P4, PT, R0, 0xe9, P2 ;  /* 0x000000e90000780c */ /* 0x000fc60001784270 */
[----:B------:R0:W-:Y:S01]  /*133e0*/  @P5 STG.E.U16 desc[UR36][R4.64+0x1d2], R11 ;  /* 0x0001d20b04005986 */ /* 0x0001e2000c101524 */
[----:B------:R-:W-:-:S03]  /*133f0*/  ISETP.GT.AND P5, PT, R0, 0xf0, P3 ;  /* 0x000000f00000780c */ /* 0x000fc60001fa4270 */
[----:B------:R-:W-:Y:S01]  /*13400*/  @P6 STG.E.U16 desc[UR36][R6.64+0x1d0], R17 ;  /* 0x0001d01106006986 */ /* 0x000fe2000c101524 */
[----:B------:R-:W-:Y:S01]  /*13410*/  ISETP.GT.AND P6, PT, R0, 0xf1, P3 ;  /* 0x000000f10000780c */ /* 0x000fe20001fc4270 */
[-C--:B------:R-:W-:Y:S01]  /*13420*/  FMUL R8, R153, R2.reuse ;  /* 0x0000000299087220 */ /* 0x080fe20000400000 */
[----:B------:R-:W-:Y:S01]  /*13430*/  FMUL R9, R152, R2 ;  /* 0x0000000298097220 */ /* 0x000fe20000400000 */
[----:B--2---:R-:W-:-:S03]  /*13440*/  F2FP.BF16.F32.PACK_AB R13, RZ, R3 ;  /* 0x00000003ff0d723e */ /* 0x004fc600000010ff */
[----:B------:R-:W-:Y:S02]  /*13450*/  F2FP.BF16.F32.PACK_AB R14, RZ, R8 ;  /* 0x00000008ff0e723e */ /* 0x000fe400000010ff */
[----:B------:R-:W-:Y:S01]  /*13460*/  F2FP.BF16.F32.PACK_AB R15, RZ, R9 ;  /* 0x00000009ff0f723e */ /* 0x000fe200000010ff */
[----:B------:R-:W-:Y:S01]  /*13470*/  @P4 STG.E.U16 desc[UR36][R6.64+0x1d2], R13 ;  /* 0x0001d20d06004986 */ /* 0x000fe2000c101524 */
[----:B------:R-:W-:-:S03]  /*13480*/  ISETP.GT.AND P4, PT, R0, 0xf1, P2 ;  /* 0x000000f10000780c */ /* 0x000fc60001784270 */
[----:B------:R-:W-:Y:S04]  /*13490*/  @P5 STG.E.U16 desc[UR36][R4.64+0x1e0], R14 ;  /* 0x0001e00e04005986 */ /* 0x000fe8000c101524 */
[----:B------:R-:W-:Y:S01]  /*134a0*/  @P6 STG.E.U16 desc[UR36][R4.64+0x1e2], R15 ;  /* 0x0001e20f04006986 */ /* 0x000fe2000c101524 */
[----:B------:R-:W-:Y:S01]  /*134b0*/  ISETP.GT.AND P6, PT, R0, 0xf0, P2 ;  /* 0x000000f00000780c */ /* 0x000fe200017c4270 */
[-C--:B0-----:R-:W-:Y:S01]  /*134c0*/  FMUL R11, R23, R2.reuse ;  /* 0x00000002170b7220 */ /* 0x081fe20000400000 */
[----:B------:R-:W-:-:S04]  /*134d0*/  FMUL R12, R22, R2 ;  /* 0x00000002160c7220 */ /* 0x000fc80000400000 */
[----:B------:R-:W-:Y:S02]  /*134e0*/  F2FP.BF16.F32.PACK_AB R11, RZ, R11 ;  /* 0x0000000bff0b723e */ /* 0x000fe400000010ff */
[----:B------:R-:W-:Y:S02]  /*134f0*/  F2FP.BF16.F32.PACK_AB R12, RZ, R12 ;  /* 0x0000000cff0c723e */ /* 0x000fe400000010ff */
[C---:B------:R-:W-:Y:S02]  /*13500*/  ISETP.GT.AND P5, PT, R0.reuse, 0xf8, P3 ;  /* 0x000000f80000780c */ /* 0x040fe40001fa4270 */
[----:B------:R-:W-:Y:S01]  /*13510*/  ISETP.GT.AND P3, PT, R0, 0xf9, P3 ;  /* 0x000000f90000780c */ /* 0x000fe20001f64270 */
[----:B------:R-:W-:Y:S01]  /*13520*/  @P6 STG.E.U16 desc[UR36][R6.64+0x1e0], R11 ;  /* 0x0001e00b06006986 */ /* 0x000fe2000c101524 */
[----:B------:R-:W-:-:S03]  /*13530*/  FMUL R10, R21, R2 ;  /* 0x00000002150a7220 */ /* 0x000fc60000400000 */
[----:B------:R0:W-:Y:S01]  /*13540*/  @P4 STG.E.U16 desc[UR36][R6.64+0x1e2], R12 ;  /* 0x0001e20c06004986 */ /* 0x0001e2000c101524 */
[----:B------:R-:W-:Y:S01]  /*13550*/  ISETP.GT.AND P4, PT, R0, 0xf8, P2 ;  /* 0x000000f80000780c */ /* 0x000fe20001784270 */
[-C--:B------:R-:W-:Y:S01]  /*13560*/  FMUL R9, R20, R2.reuse ;  /* 0x0000000214097220 */ /* 0x080fe20000400000 */
[-C--:B------:R-:W-:Y:S01]  /*13570*/  FMUL R8, R18, R2.reuse ;  /* 0x0000000212087220 */ /* 0x080fe20000400000 */
[----:B------:R-:W-:Y:S01]  /*13580*/  FMUL R3, R19, R2 ;  /* 0x0000000213037220 */ /* 0x000fe20000400000 */
[----:B------:R-:W-:Y:S02]  /*13590*/  F2FP.BF16.F32.PACK_AB R10, RZ, R10 ;  /* 0x0000000aff0a723e */ /* 0x000fe400000010ff */
[----:B------:R-:W-:Y:S02]  /*135a0*/  ISETP.GT.AND P2, PT, R0, 0xf9, P2 ;  /* 0x000000f90000780c */ /* 0x000fe40001744270 */
[----:B------:R-:W-:Y:S02]  /*135b0*/  F2FP.BF16.F32.PACK_AB R9, RZ, R9 ;  /* 0x00000009ff09723e */ /* 0x000fe400000010ff */
[----:B------:R-:W-:-:S02]  /*135c0*/  F2FP.BF16.F32.PACK_AB R8, RZ, R8 ;  /* 0x00000008ff08723e */ /* 0x000fc400000010ff */
[----:B------:R-:W-:Y:S01]  /*135d0*/  F2FP.BF16.F32.PACK_AB R3, RZ, R3 ;  /* 0x00000003ff03723e */ /* 0x000fe200000010ff */
[----:B------:R-:W-:Y:S01]  /*135e0*/  @P5 STG.E.U16 desc[UR36][R4.64+0x1f0], R10 ;  /* 0x0001f00a04005986 */ /* 0x000fe2000c101524 */
[----:B0-----:R-:W-:Y:S01]  /*135f0*/  PRMT R12, R8, 0x7610, R12 ;  /* 0x00007610080c7816 */ /* 0x001fe2000000000c */
[----:B------:R-:W-:Y:S01]  /*13600*/  @P4 IMAD.MOV.U32 R8, RZ, RZ, R6 ;  /* 0x000000ffff084224 */ /* 0x000fe200078e0006 */
[----:B------:R-:W-:Y:S01]  /*13610*/  PRMT R11, R3, 0x7610, R11 ;  /* 0x00007610030b7816 */ /* 0x000fe2000000000b */
[----:B------:R0:W-:Y:S01]  /*13620*/  @P3 STG.E.U16 desc[UR36][R4.64+0x1f2], R9 ;  /* 0x0001f20904003986 */ /* 0x0001e2000c101524 */
[----:B------:R-:W-:Y:S02]  /*13630*/  USHF.L.U32 UR12, UR8, 0x8, URZ ;  /* 0x00000008080c7899 */ /* 0x000fe4000800063f */
[----:B------:R-:W-:Y:S01]  /*13640*/  USHF.L.U64.HI UR11, UR8, 0x8, UR9 ;  /* 0x00000008080b7899 */ /* 0x000fe20008010209 */
[----:B0-----:R-:W-:-:S03]  /*13650*/  @P4 IMAD.MOV.U32 R9, RZ, RZ, R7 ;  /* 0x000000ffff094224 */ /* 0x001fc600078e0007 */
[----:B------:R-:W-:Y:S02]  /*13660*/  IMAD.U32 R3, RZ, RZ, UR12 ;  /* 0x0000000cff037e24 */ /* 0x000fe4000f8e00ff */
[----:B------:R0:W-:Y:S01]  /*13670*/  @P4 STG.E.U16 desc[UR36][R8.64+0x1f0], R11 ;  /* 0x0001f00b08004986 */ /* 0x0001e2000c101524 */
[C---:B------:R-:W-:Y:S02]  /*13680*/  ISETP.GT.AND P3, PT, R0.reuse, RZ, P1 ;  /* 0x000000ff0000720c */ /* 0x040fe40000f64270 */
[----:B------:R-:W-:Y:S01]  /*13690*/  ISETP.GT.AND P4, PT, R0, 0x1, P1 ;  /* 0x000000010000780c */ /* 0x000fe20000f84270 */
[-C--:B------:R-:W-:Y:S01]  /*136a0*/  FMUL R24, R24, R2.reuse ;  /* 0x0000000218187220 */ /* 0x080fe20000400000 */
[----:B------:R-:W-:Y:S01]  /*136b0*/  FMUL R25, R25, R2 ;  /* 0x0000000219197220 */ /* 0x000fe20000400000 */
[----:B0-----:R-:W-:Y:S01]  /*136c0*/  @P2 IMAD.MOV.U32 R8, RZ, RZ, R6 ;  /* 0x000000ffff082224 */ /* 0x001fe200078e0006 */
[----:B------:R-:W-:Y:S01]  /*136d0*/  @P2 MOV R9, R7 ;  /* 0x0000000700092202 */ /* 0x000fe20000000f00 */
[----:B------:R-:W-:-:S04]  /*136e0*/  IMAD.U32 R7, RZ, RZ, UR11 ;  /* 0x0000000bff077e24 */ /* 0x000fc8000f8e00ff */
[----:B------:R0:W-:Y:S01]  /*136f0*/  @P2 STG.E.U16 desc[UR36][R8.64+0x1f2], R12 ;  /* 0x0001f20c08002986 */ /* 0x0001e2000c101524 */
[C---:B------:R-:W-:Y:S02]  /*13700*/  IADD3 R6, P2, P6, R4.reuse, UR5, R3 ;  /* 0x0000000504067c10 */ /* 0x040fe4000fe5e003 */
[----:B------:R-:W-:Y:S02]  /*13710*/  IADD3 R4, P5, R4, UR12, RZ ;  /* 0x0000000c04047c10 */ /* 0x000fe4000ffbe0ff */
[C---:B------:R-:W-:Y:S02]  /*13720*/  IADD3.X R7, R5.reuse, UR4, R7, P2, P6 ;  /* 0x0000000405077c10 */ /* 0x040fe400097ec407 */
[----:B------:R-:W-:Y:S02]  /*13730*/  F2FP.BF16.F32.PACK_AB R24, RZ, R24 ;  /* 0x00000018ff18723e */ /* 0x000fe400000010ff */
[----:B------:R-:W-:Y:S02]  /*13740*/  IADD3.X R5, R5, UR11, RZ, P5, !PT ;  /* 0x0000000b05057c10 */ /* 0x000fe4000affe4ff */
[----:B------:R-:W-:-:S02]  /*13750*/  F2FP.BF16.F32.PACK_AB R25, RZ, R25 ;  /* 0x00000019ff19723e */ /* 0x000fc400000010ff */
[C---:B------:R-:W-:Y:S01]  /*13760*/  ISETP.GT.AND P2, PT, R0.reuse, RZ, P0 ;  /* 0x000000ff0000720c */ /* 0x040fe20000744270 */
[----:B------:R-:W-:Y:S01]  /*13770*/  @P3 STG.E.U16 desc[UR36][R4.64], R24 ;  /* 0x0000001804003986 */ /* 0x000fe2000c101524 */
[----:B------:R-:W-:Y:S01]  /*13780*/  ISETP.GT.AND P3, PT, R0, 0x1, P0 ;  /* 0x000000010000780c */ /* 0x000fe20000764270 */
[-C--:B------:R-:W-:Y:S02]  /*13790*/  FMUL R26, R26, R2.reuse ;  /* 0x000000021a1a7220 */ /* 0x080fe40000400000 */
[----:B------:R-:W-:Y:S01]  /*137a0*/  @P4 STG.E.U16 desc[UR36][R4.64+0x2], R25 ;  /* 0x0000021904004986 */ /* 0x000fe2000c101524 */
[----:B------:R-:W-:Y:S01]  /*137b0*/  ISETP.GT.AND P4, PT, R0, 0x8, P1 ;  /* 0x000000080000780c */ /* 0x000fe20000f84270 */
[-C--:B------:R-:W-:Y:S01]  /*137c0*/  FMUL R27, R27, R2.reuse ;  /* 0x000000021b1b7220 */ /* 0x080fe20000400000 */
[----:B0-----:R-:W-:Y:S01]  /*137d0*/  IADD3 R8, P5, R4, UR5, RZ ;  /* 0x0000000504087c10 */ /* 0x001fe2000ffbe0ff */
[----:B------:R-:W-:Y:S01]  /*137e0*/  FMUL R28, R28, R2 ;  /* 0x000000021c1c7220 */ /* 0x000fe20000400000 */
[----:B------:R-:W-:-:S02]  /*137f0*/  F2FP.BF16.F32.PACK_AB R26, RZ, R26 ;  /* 0x0000001aff1a723e */ /* 0x000fc400000010ff */
[----:B------:R-:W-:Y:S02]  /*13800*/  IADD3.X R9, R5, UR4, RZ, P5, !PT ;  /* 0x0000000405097c10 */ /* 0x000fe4000affe4ff */
[----:B------:R-:W-:Y:S02]  /*13810*/  F2FP.BF16.F32.PACK_AB R27, RZ, R27 ;  /* 0x0000001bff1b723e */ /* 0x000fe400000010ff */
[----:B------:R-:W-:Y:S01]  /*13820*/  F2FP.BF16.F32.PACK_AB R28, RZ, R28 ;  /* 0x0000001cff1c723e */ /* 0x000fe200000010ff */
[----:B------:R-:W-:Y:S01]  /*13830*/  @P2 STG.E.U16 desc[UR36][R8.64], R26 ;  /* 0x0000001a08002986 */ /* 0x000fe2000c101524 */
[C---:B------:R-:W-:Y:S02]  /*13840*/  ISETP.GT.AND P5, PT, R0.reuse, 0x9, P1 ;  /* 0x000000090000780c */ /* 0x040fe40000fa4270 */
[C---:B------:R-:W-:Y:S01]  /*13850*/  ISETP.GT.AND P2, PT, R0.reuse, 0x8, P0 ;  /* 0x000000080000780c */ /* 0x040fe20000744270 */
[----:B------:R-:W-:Y:S01]  /*13860*/  @P3 STG.E.U16 desc[UR36][R8.64+0x2], R27 ;  /* 0x0000021b08003986 */ /* 0x000fe2000c101524 */
[-C--:B------:R-:W-:Y:S01]  /*13870*/  FMUL R29, R29, R2.reuse ;  /* 0x000000021d1d7220 */ /* 0x080fe20000400000 */
[----:B------:R-:W-:Y:S01]  /*13880*/  ISETP.GT.AND P3, PT, R0, 0x9, P0 ;  /* 0x000000090000780c */ /* 0x000fe20000764270 */
[-C--:B------:R-:W-:Y:S01]  /*13890*/  FMUL R30, R30, R2.reuse ;  /* 0x000000021e1e7220 */ /* 0x080fe20000400000 */
[----:B------:R-:W-:Y:S01]  /*138a0*/  @P4 STG.E.U16 desc[UR36][R4.64+0x10], R28 ;  /* 0x0000101c04004986 */ /* 0x000fe2000c101524 */
[----:B------:R-:W-:Y:S01]  /*138b0*/  ISETP.GT.AND P4, PT, R0, 0x10, P1 ;  /* 0x000000100000780c */ /* 0x000fe20000f84270 */
[-C--:B------:R-:W-:Y:S01]  /*138c0*/  FMUL R31, R31, R2.reuse ;  /* 0x000000021f1f7220 */ /* 0x080fe20000400000 */
[----:B------:R-:W-:Y:S01]  /*138d0*/  IADD3 R10, P6, R4, UR5, RZ ;  /* 0x00000005040a7c10 */ /* 0x000fe2000ffde0ff */
[----:B------:R-:W-:Y:S01]  /*138e0*/  FMUL R32, R32, R2 ;  /* 0x0000000220207220 */ /* 0x000fe20000400000 */
[----:B------:R-:W-:-:S02]  /*138f0*/  F2FP.BF16.F32.PACK_AB R29, RZ, R29 ;  /* 0x0000001dff1d723e */ /* 0x000fc400000010ff */
[----:B------:R-:W-:Y:S02]  /*13900*/  F2FP.BF16.F32.PACK_AB R30, RZ, R30 ;  /* 0x0000001eff1e723e */ /* 0x000fe400000010ff */
[----:B------:R-:W-:Y:S02]  /*13910*/  IADD3.X R11, R5, UR4, RZ, P6, !PT ;  /* 0x00000004050b7c10 */ /* 0x000fe4000b7fe4ff */
[----:B------:R-:W-:Y:S01]  /*13920*/  F2FP.BF16.F32.PACK_AB R31, RZ, R31 ;  /* 0x0000001fff1f723e */ /* 0x000fe200000010ff */
[----:B------:R-:W-:Y:S01]  /*13930*/  @P5 STG.E.U16 desc[UR36][R4.64+0x12], R29 ;  /* 0x0000121d04005986 */ /* 0x000fe2000c101524 */
[----:B------:R-:W-:Y:S02]  /*13940*/  F2FP.BF16.F32.PACK_AB R32, RZ, R32 ;  /* 0x00000020ff20723e */ /* 0x000fe400000010ff */
[C---:B------:R-:W-:Y:S01]  /*13950*/  ISETP.GT.AND P5, PT, R0.reuse, 0x11, P1 ;  /* 0x000000110000780c */ /* 0x040fe20000fa4270 */
[----:B------:R-:W-:Y:S01]  /*13960*/  @P2 STG.E.U16 desc[UR36][R10.64+0x10], R30 ;  /* 0x0000101e0a002986 */ /* 0x000fe2000c101524 */
[----:B------:R-:W-:Y:S01]  /*13970*/  ISETP.GT.AND P2, PT, R0, 0x10, P0 ;  /* 0x000000100000780c */ /* 0x000fe20000744270 */
[----:B------:R-:W-:-:S02]  /*13980*/  FMUL R33, R33, R2 ;  /* 0x0000000221217220 */ /* 0x000fc40000400000 */
[----:B------:R-:W-:Y:S01]  /*13990*/  @P3 STG.E.U16 desc[UR36][R6.64+0x12], R31 ;  /* 0x0000121f06003986 */ /* 0x000fe2000c101524 */
[----:B------:R-:W-:Y:S01]  /*139a0*/  ISETP.GT.AND P3, PT, R0, 0x11, P0 ;  /* 0x000000110000780c */ /* 0x000fe20000764270 */
[-C--:B------:R-:W-:Y:S02]  /*139b0*/  FMUL R34, R34, R2.reuse ;  /* 0x0000000222227220 */ /* 0x080fe40000400000 */
[----:B------:R-:W-:Y:S01]  /*139c0*/  @P4 STG.E.U16 desc[UR36][R4.64+0x20], R32 ;  /* 0x0000202004004986 */ /* 0x000fe2000c101524 */
[----:B------:R-:W-:Y:S01]  /*139d0*/  ISETP.GT.AND P4, PT, R0, 0x18, P1 ;  /* 0x000000180000780c */ /* 0x000fe20000f84270 */
[-C--:B------:R-:W-:Y:S01]  /*139e0*/  FMUL R35, R35, R2.reuse ;  /* 0x0000000223237220 */ /* 0x080fe20000400000 */
[----:B------:R-:W-:Y:S01]  /*139f0*/  FMUL R36, R36, R2 ;  /* 0x0000000224247220 */ /* 0x000fe20000400000 */
[----:B------:R-:W-:Y:S02]  /*13a00*/  F2FP.BF16.F32.PACK_AB R33, RZ, R33 ;  /* 0x00000021ff21723e */ /* 0x000fe400000010ff */
[----:B------:R-:W-:-:S02]  /*13a10*/  F2FP.BF16.F32.PACK_AB R34, RZ, R34 ;  /* 0x00000022ff22723e */ /* 0x000fc400000010ff */
[----:B------:R-:W-:Y:S01]  /*13a20*/  F2FP.BF16.F32.PACK_AB R35, RZ, R35 ;  /* 0x00000023ff23723e */ /* 0x000fe200000010ff */
[----:B------:R-:W-:Y:S01]  /*13a30*/  @P5 STG.E.U16 desc[UR36][R4.64+0x22], R33 ;  /* 0x0000222104005986 */ /* 0x000fe2000c101524 */
[----:B------:R-:W-:Y:S02]  /*13a40*/  F2FP.BF16.F32.PACK_AB R36, RZ, R36 ;  /* 0x00000024ff24723e */ /* 0x000fe400000010ff */
[C---:B------:R-:W-:Y:S01]  /*13a50*/  ISETP.GT.AND P5, PT, R0.reuse, 0x19, P1 ;  /* 0x000000190000780c */ /* 0x040fe20000fa4270 */
[----:B------:R-:W-:Y:S01]  /*13a60*/  @P2 STG.E.U16 desc[UR36][R6.64+0x20], R34 ;  /* 0x0000202206002986 */ /* 0x000fe2000c101524 */
[C---:B------:R-:W-:Y:S01]  /*13a70*/  ISETP.GT.AND P2, PT, R0.reuse, 0x18, P0 ;  /* 0x000000180000780c */ /* 0x040fe20000744270 */
[-C--:B------:R-:W-:Y:S02]  /*13a80*/  FMUL R37, R37, R2.reuse ;  /* 0x0000000225257220 */ /* 0x080fe40000400000 */
[----:B------:R-:W-:Y:S01]  /*13a90*/  @P3 STG.E.U16 desc[UR36][R6.64+0x22], R35 ;  /* 0x0000222306003986 */ /* 0x000fe2000c101524 */
[----:B------:R-:W-:Y:S01]  /*13aa0*/  ISETP.GT.AND P3, PT, R0, 0x19, P0 ;  /* 0x000000190000780c */ /* 0x000fe20000764270 */
[----:B------:R-:W-:-:S02]  /*13ab0*/  FMUL R38, R38, R2 ;  /* 0x0000000226267220 */ /* 0x000fc40000400000 */
[----:B------:R-:W-:Y:S01]  /*13ac0*/  @P4 STG.E.U16 desc[UR36][R4.64+0x30], R36 ;  /* 0x0000302404004986 */ /* 0x000fe2000c101524 */
[----:B------:R-:W-:Y:S01]  /*13ad0*/  ISETP.GT.AND P4, PT, R0, 0x20, P1 ;  /* 0x000000200000780c */ /* 0x000fe20000f84270 */
[-C--:B------:R-:W-:Y:S01]  /*13ae0*/  FMUL R39, R39, R2.reuse ;  /* 0x0000000227277220 */ /* 0x080fe20000400000 */
[----:B------:R-:W-:Y:S01]  /*13af0*/  FMUL R40, R40, R2 ;  /* 0x0000000228287220 */ /* 0x000fe20000400000 */
[----:B------:R-:W-:Y:S02]  /*13b00*/  F2FP.BF16.F32.PACK_AB R37, RZ, R37 ;  /* 0x00000025ff25723e */ /* 0x000fe400000010ff */
[----:B------:R-:W-:Y:S02]  /*13b10*/  F2FP.BF16.F32.PACK_AB R38, RZ, R38 ;  /* 0x00000026ff26723e */ /* 0x000fe400000010ff */
[----:B------:R-:W-:Y:S01]  /*13b20*/  F2FP.BF16.F32.PACK_AB R39, RZ, R39 ;  /* 0x00000027ff27723e */ /* 0x000fe200000010ff */
[----:B------:R-:W-:Y:S01]  /*13b30*/  @P5 STG.E.U16 desc[UR36][R4.64+0x32], R37 ;  /* 0x0000322504005986 */ /* 0x000fe2000c101524 */
[----:B------:R-:W-:-:S02]  /*13b40*/  F2FP.BF16.F32.PACK_AB R40, RZ, R40 ;  /* 0x00000028ff28723e */ /* 0x000fc400000010ff */
[C---:B------:R-:W-:Y:S01]  /*13b50*/  ISETP.GT.AND P5, PT, R0.reuse, 0x21, P1 ;  /* 0x000000210000780c */ /* 0x040fe20000fa4270 */
[----:B------:R-:W-:Y:S01]  /*13b60*/  @P2 STG.E.U16 desc[UR36][R6.64+0x30], R38 ;  /* 0x0000302606002986 */ /* 0x000fe2000c101524 */
[C---:B------:R-:W-:Y:S01]  /*13b70*/  ISETP.GT.AND P2, PT, R0.reuse, 0x20, P0 ;  /* 0x000000200000780c */ /* 0x040fe20000744270 */
[-C--:B------:R-:W-:Y:S02]  /*13b80*/  FMUL R41, R41, R2.reuse ;  /* 0x0000000229297220 */ /* 0x080fe40000400000 */
[----:B------:R-:W-:Y:S01]  /*13b90*/  @P3 STG.E.U16 desc[UR36][R6.64+0x32], R39 ;  /* 0x0000322706003986 */ /* 0x000fe2000c101524 */
[----:B------:R-:W-:Y:S01]  /*13ba0*/  ISETP.GT.AND P3, PT, R0, 0x21, P0 ;  /* 0x000000210000780c */ /* 0x000fe20000764270 */
[-C--:B------:R-:W-:Y:S02]  /*13bb0*/  FMUL R42, R42, R2.reuse ;  /* 0x000000022a2a7220 */ /* 0x080fe40000400000 */
[----:B------:R-:W-:Y:S01]  /*13bc0*/  @P4 STG.E.U16 desc[UR36][R4.64+0x40], R40 ;  /* 0x0000402804004986 */ /* 0x000fe2000c101524 */
[----:B------:R-:W-:Y:S01]  /*13bd0*/  ISETP.GT.AND P4, PT, R0, 0x28, P1 ;  /* 0x000000280000780c */ /* 0x000fe20000f84270 */
[-C--:B------:R-:W-:Y:S01]  /*13be0*/  FMUL R43, R43, R2.reuse ;  /* 0x000000022b2b7220 */ /* 0x080fe20000400000 */
[----:B------:R-:W-:Y:S01]  /*13bf0*/  FMUL R44, R44, R2 ;  /* 0x000000022c2c7220 */ /* 0x000fe20000400000 */
[----:B------:R-:W-:-:S02]  /*13c00*/  F2FP.BF16.F32.PACK_AB R41, RZ, R41 ;  /* 0x00000029ff29723e */ /* 0x000fc400000010ff */
[----:B------:R-:W-:Y:S02]  /*13c10*/  F2FP.BF16.F32.PACK_AB R42, RZ, R42 ;  /* 0x0000002aff2a723e */ /* 0x000fe400000010ff */
        /* <DEDUP_REMOVED lines=357> */
[----:B------:R-:W-:Y:S01]  /*15270*/  ISETP.GT.AND P2, PT, R0, 0xd8, P0 ;  /* 0x000000d80000780c */ /* 0x000fe20000744270 */
[-C--:B------:R-:W-:Y:S02]  /*15280*/  FMUL R133, R133, R2.reuse ;  /* 0x0000000285857220 */ /* 0x080fe40000400000 */
[----:B------:R-:W-:Y:S01]  /*15290*/  @P3 STG.E.U16 desc[UR36][R6.64+0x1a2], R131 ;  /* 0x0001a28306003986 */ /* 0x000fe2000c101524 */
[----:B------:R-:W-:-:S03]  /*152a0*/  FMUL R134, R134, R2 ;  /* 0x0000000286867220 */ /* 0x000fc60000400000 */
[----:B------:R-:W-:Y:S01]  /*152b0*/  @P4 STG.E.U16 desc[UR36][R4.64+0x1b0], R132 ;  /* 0x0001b08404004986 */ /* 0x000fe2000c101524 */
[C---:B------:R-:W-:Y:S01]  /*152c0*/  ISETP.GT.AND P4, PT, R0.reuse, 0xd9, P0 ;  /* 0x000000d90000780c */ /* 0x040fe20000784270 */
[----:B------:R-:W-:Y:S01]  /*152d0*/  FMUL R135, R135, R2 ;  /* 0x0000000287877220 */ /* 0x000fe20000400000 */
[----:B------:R-:W-:Y:S02]  /*152e0*/  F2FP.BF16.F32.PACK_AB R133, RZ, R133 ;  /* 0x00000085ff85723e */ /* 0x000fe400000010ff */
[----:B------:R-:W-:Y:S02]  /*152f0*/  F2FP.BF16.F32.PACK_AB R134, RZ, R134 ;  /* 0x00000086ff86723e */ /* 0x000fe400000010ff */
[----:B------:R-:W-:Y:S01]  /*15300*/  F2FP.BF16.F32.PACK_AB R135, RZ, R135 ;  /* 0x00000087ff87723e */ /* 0x000fe200000010ff */
[----:B------:R-:W-:Y:S01]  /*15310*/  @P5 STG.E.U16 desc[UR36][R4.64+0x1b2], R133 ;  /* 0x0001b28504005986 */ /* 0x000fe2000c101524 */
[----:B------:R-:W-:-:S03]  /*15320*/  ISETP.GT.AND P5, PT, R0, 0xe0, P1 ;  /* 0x000000e00000780c */ /* 0x000fc60000fa4270 */
[----:B------:R-:W-:Y:S01]  /*15330*/  @P2 STG.E.U16 desc[UR36][R6.64+0x1b0], R134 ;  /* 0x0001b08606002986 */ /* 0x000fe2000c101524 */
[----:B------:R-:W-:Y:S01]  /*15340*/  ISETP.GT.AND P2, PT, R0, 0xe1, P1 ;  /* 0x000000e10000780c */ /* 0x000fe20000f44270 */
[-C--:B------:R-:W-:Y:S01]  /*15350*/  FMUL R136, R136, R2.reuse ;  /* 0x0000000288887220 */ /* 0x080fe20000400000 */
[C---:B------:R-:W-:Y:S01]  /*15360*/  ISETP.GT.AND P3, PT, R0.reuse, 0xe0, P0 ;  /* 0x000000e00000780c */ /* 0x040fe20000764270 */
[----:B------:R-:W-:Y:S01]  /*15370*/  @P4 STG.E.U16 desc[UR36][R6.64+0x1b2], R135 ;  /* 0x0001b28706004986 */ /* 0x000fe2000c101524 */
[-C--:B------:R-:W-:Y:S01]  /*15380*/  FMUL R137, R137, R2.reuse ;  /* 0x0000000289897220 */ /* 0x080fe20000400000 */
[----:B------:R-:W-:Y:S01]  /*15390*/  ISETP.GT.AND P4, PT, R0, 0xe1, P0 ;  /* 0x000000e10000780c */ /* 0x000fe20000784270 */
[-C--:B------:R-:W-:Y:S01]  /*153a0*/  FMUL R138, R138, R2.reuse ;  /* 0x000000028a8a7220 */ /* 0x080fe20000400000 */
[----:B------:R-:W-:Y:S01]  /*153b0*/  FMUL R139, R139, R2 ;  /* 0x000000028b8b7220 */ /* 0x000fe20000400000 */
[----:B------:R-:W-:Y:S02]  /*153c0*/  F2FP.BF16.F32.PACK_AB R136, RZ, R136 ;  /* 0x00000088ff88723e */ /* 0x000fe400000010ff */
[----:B------:R-:W-:-:S02]  /*153d0*/  F2FP.BF16.F32.PACK_AB R137, RZ, R137 ;  /* 0x00000089ff89723e */ /* 0x000fc400000010ff */
[----:B------:R-:W-:Y:S02]  /*153e0*/  F2FP.BF16.F32.PACK_AB R138, RZ, R138 ;  /* 0x0000008aff8a723e */ /* 0x000fe400000010ff */
[----:B------:R-:W-:Y:S01]  /*153f0*/  F2FP.BF16.F32.PACK_AB R139, RZ, R139 ;  /* 0x0000008bff8b723e */ /* 0x000fe200000010ff */
[----:B------:R-:W-:Y:S01]  /*15400*/  @P5 STG.E.U16 desc[UR36][R4.64+0x1c0], R136 ;  /* 0x0001c08804005986 */ /* 0x000fe2000c101524 */
[----:B------:R-:W-:-:S03]  /*15410*/  ISETP.GT.AND P5, PT, R0, 0xe9, P1 ;  /* 0x000000e90000780c */ /* 0x000fc60000fa4270 */
[----:B------:R-:W-:Y:S01]  /*15420*/  @P2 STG.E.U16 desc[UR36][R4.64+0x1c2], R137 ;  /* 0x0001c28904002986 */ /* 0x000fe2000c101524 */
[C---:B------:R-:W-:Y:S02]  /*15430*/  ISETP.GT.AND P2, PT, R0.reuse, 0xe8, P1 ;  /* 0x000000e80000780c */ /* 0x040fe40000f44270 */
[C---:B------:R-:W-:Y:S01]  /*15440*/  ISETP.GT.AND P6, PT, R0.reuse, 0xe8, P0 ;  /* 0x000000e80000780c */ /* 0x040fe200007c4270 */
[----:B------:R-:W-:Y:S01]  /*15450*/  @P3 STG.E.U16 desc[UR36][R6.64+0x1c0], R138 ;  /* 0x0001c08a06003986 */ /* 0x000fe2000c101524 */
[----:B------:R-:W-:Y:S01]  /*15460*/  ISETP.GT.AND P3, PT, R0, 0xe9, P0 ;  /* 0x000000e90000780c */ /* 0x000fe20000764270 */
[-C--:B------:R-:W-:Y:S01]  /*15470*/  FMUL R140, R140, R2.reuse ;  /* 0x000000028c8c7220 */ /* 0x080fe20000400000 */
[-C--:B------:R-:W-:Y:S01]  /*15480*/  FMUL R141, R141, R2.reuse ;  /* 0x000000028d8d7220 */ /* 0x080fe20000400000 */
[----:B------:R-:W-:Y:S01]  /*15490*/  @P4 STG.E.U16 desc[UR36][R6.64+0x1c2], R139 ;  /* 0x0001c28b06004986 */ /* 0x000fe2000c101524 */
[----:B------:R-:W-:Y:S01]  /*154a0*/  ISETP.GT.AND P4, PT, R0, 0xf0, P1 ;  /* 0x000000f00000780c */ /* 0x000fe20000f84270 */
[-C--:B------:R-:W-:Y:S01]  /*154b0*/  FMUL R142, R142, R2.reuse ;  /* 0x000000028e8e7220 */ /* 0x080fe20000400000 */
[-C--:B------:R-:W-:Y:S01]  /*154c0*/  FMUL R143, R143, R2.reuse ;  /* 0x000000028f8f7220 */ /* 0x080fe20000400000 */
[----:B------:R-:W-:Y:S01]  /*154d0*/  FMUL R144, R144, R2 ;  /* 0x0000000290907220 */ /* 0x000fe20000400000 */
[----:B------:R-:W-:-:S02]  /*154e0*/  F2FP.BF16.F32.PACK_AB R140, RZ, R140 ;  /* 0x0000008cff8c723e */ /* 0x000fc400000010ff */
[----:B------:R-:W-:Y:S02]  /*154f0*/  F2FP.BF16.F32.PACK_AB R141, RZ, R141 ;  /* 0x0000008dff8d723e */ /* 0x000fe400000010ff */
[----:B------:R-:W-:Y:S02]  /*15500*/  F2FP.BF16.F32.PACK_AB R142, RZ, R142 ;  /* 0x0000008eff8e723e */ /* 0x000fe400000010ff */
[----:B------:R-:W-:Y:S02]  /*15510*/  F2FP.BF16.F32.PACK_AB R143, RZ, R143 ;  /* 0x0000008fff8f723e */ /* 0x000fe400000010ff */
[----:B------:R-:W-:Y:S01]  /*15520*/  F2FP.BF16.F32.PACK_AB R144, RZ, R144 ;  /* 0x00000090ff90723e */ /* 0x000fe200000010ff */
[----:B------:R-:W-:Y:S01]  /*15530*/  @P2 STG.E.U16 desc[UR36][R4.64+0x1d0], R140 ;  /* 0x0001d08c04002986 */ /* 0x000fe2000c101524 */
[----:B------:R-:W-:-:S03]  /*15540*/  ISETP.GT.AND P2, PT, R0, 0xf1, P1 ;  /* 0x000000f10000780c */ /* 0x000fc60000f44270 */
[----:B------:R-:W-:Y:S01]  /*15550*/  @P5 STG.E.U16 desc[UR36][R4.64+0x1d2], R141 ;  /* 0x0001d28d04005986 */ /* 0x000fe2000c101524 */
[----:B------:R-:W-:-:S03]  /*15560*/  ISETP.GT.AND P5, PT, R0, 0xf0, P0 ;  /* 0x000000f00000780c */ /* 0x000fc600007a4270 */
[----:B------:R-:W-:Y:S01]  /*15570*/  @P6 STG.E.U16 desc[UR36][R6.64+0x1d0], R142 ;  /* 0x0001d08e06006986 */ /* 0x000fe2000c101524 */
[----:B------:R-:W-:-:S03]  /*15580*/  FMUL R145, R145, R2 ;  /* 0x0000000291917220 */ /* 0x000fc60000400000 */
[----:B------:R-:W-:Y:S01]  /*15590*/  @P3 STG.E.U16 desc[UR36][R6.64+0x1d2], R143 ;  /* 0x0001d28f06003986 */ /* 0x000fe2000c101524 */
[----:B------:R-:W-:-:S03]  /*155a0*/  ISETP.GT.AND P3, PT, R0, 0xf8, P1 ;  /* 0x000000f80000780c */ /* 0x000fc60000f64270 */
[----:B------:R-:W-:Y:S01]  /*155b0*/  @P4 STG.E.U16 desc[UR36][R4.64+0x1e0], R144 ;  /* 0x0001e09004004986 */ /* 0x000fe2000c101524 */
[----:B------:R-:W-:Y:S01]  /*155c0*/  ISETP.GT.AND P4, PT, R0, 0xf1, P0 ;  /* 0x000000f10000780c */ /* 0x000fe20000784270 */
[-C--:B------:R-:W-:Y:S01]  /*155d0*/  FMUL R146, R146, R2.reuse ;  /* 0x0000000292927220 */ /* 0x080fe20000400000 */
[C---:B------:R-:W-:Y:S01]  /*155e0*/  ISETP.GT.AND P1, PT, R0.reuse, 0xf9, P1 ;  /* 0x000000f90000780c */ /* 0x040fe20000f24270 */
[-C--:B------:R-:W-:Y:S01]  /*155f0*/  FMUL R147, R147, R2.reuse ;  /* 0x0000000293937220 */ /* 0x080fe20000400000 */
[----:B------:R-:W-:Y:S01]  /*15600*/  ISETP.GT.AND P6, PT, R0, 0xf8, P0 ;  /* 0x000000f80000780c */ /* 0x000fe200007c4270 */
[-C--:B------:R-:W-:Y:S01]  /*15610*/  FMUL R148, R148, R2.reuse ;  /* 0x0000000294947220 */ /* 0x080fe20000400000 */
[----:B------:R-:W-:Y:S01]  /*15620*/  FMUL R149, R149, R2 ;  /* 0x0000000295957220 */ /* 0x000fe20000400000 */
[----:B------:R-:W-:Y:S02]  /*15630*/  F2FP.BF16.F32.PACK_AB R145, RZ, R145 ;  /* 0x00000091ff91723e */ /* 0x000fe400000010ff */
[----:B------:R-:W-:-:S02]  /*15640*/  F2FP.BF16.F32.PACK_AB R146, RZ, R146 ;  /* 0x00000092ff92723e */ /* 0x000fc400000010ff */
[----:B------:R-:W-:Y:S02]  /*15650*/  ISETP.GT.AND P0, PT, R0, 0xf9, P0 ;  /* 0x000000f90000780c */ /* 0x000fe40000704270 */
[----:B------:R-:W-:Y:S01]  /*15660*/  F2FP.BF16.F32.PACK_AB R147, RZ, R147 ;  /* 0x00000093ff93723e */ /* 0x000fe200000010ff */
[----:B------:R-:W-:Y:S01]  /*15670*/  FMUL R150, R150, R2 ;  /* 0x0000000296967220 */ /* 0x000fe20000400000 */
[----:B------:R-:W-:Y:S02]  /*15680*/  F2FP.BF16.F32.PACK_AB R148, RZ, R148 ;  /* 0x00000094ff94723e */ /* 0x000fe400000010ff */
[----:B------:R-:W-:Y:S01]  /*15690*/  F2FP.BF16.F32.PACK_AB R149, RZ, R149 ;  /* 0x00000095ff95723e */ /* 0x000fe200000010ff */
[----:B------:R-:W-:Y:S01]  /*156a0*/  FMUL R151, R151, R2 ;  /* 0x0000000297977220 */ /* 0x000fe20000400000 */
[----:B------:R-:W-:Y:S01]  /*156b0*/  @P2 STG.E.U16 desc[UR36][R4.64+0x1e2], R145 ;  /* 0x0001e29104002986 */ /* 0x000fe2000c101524 */
[----:B------:R-:W-:-:S03]  /*156c0*/  F2FP.BF16.F32.PACK_AB R150, RZ, R150 ;  /* 0x00000096ff96723e */ /* 0x000fc600000010ff */
[----:B------:R-:W-:Y:S01]  /*156d0*/  @P5 STG.E.U16 desc[UR36][R6.64+0x1e0], R146 ;  /* 0x0001e09206005986 */ /* 0x000fe2000c101524 */
[----:B------:R-:W-:-:S03]  /*156e0*/  F2FP.BF16.F32.PACK_AB R151, RZ, R151 ;  /* 0x00000097ff97723e */ /* 0x000fc600000010ff */
[----:B------:R-:W-:Y:S04]  /*156f0*/  @P4 STG.E.U16 desc[UR36][R6.64+0x1e2], R147 ;  /* 0x0001e29306004986 */ /* 0x000fe8000c101524 */
[----:B------:R-:W-:Y:S04]  /*15700*/  @P3 STG.E.U16 desc[UR36][R4.64+0x1f0], R148 ;  /* 0x0001f09404003986 */ /* 0x000fe8000c101524 */
[----:B------:R0:W-:Y:S02]  /*15710*/  @P1 STG.E.U16 desc[UR36][R4.64+0x1f2], R149 ;  /* 0x0001f29504001986 */ /* 0x0001e4000c101524 */
[----:B0-----:R-:W-:-:S02]  /*15720*/  @P6 IMAD.MOV.U32 R4, RZ, RZ, R6 ;  /* 0x000000ffff046224 */ /* 0x001fc400078e0006 */
[----:B------:R-:W-:-:S05]  /*15730*/  @P6 IMAD.MOV.U32 R5, RZ, RZ, R7 ;  /* 0x000000ffff056224 */ /* 0x000fca00078e0007 */
[----:B------:R0:W-:Y:S04]  /*15740*/  @P6 STG.E.U16 desc[UR36][R4.64+0x1f0], R150 ;  /* 0x0001f09604006986 */ /* 0x0001e8000c101524 */
[----:B------:R0:W-:Y:S02]  /*15750*/  @P0 STG.E.U16 desc[UR36][R6.64+0x1f2], R151 ;  /* 0x0001f29706000986 */ /* 0x0001e4000c101524 */
.L_x_536:
[----:B------:R-:W-:Y:S05]  /*15760*/  BSYNC B0 ;  /* 0x0000000000007941 */ /* 0x000fea0003800000 */
.L_x_28:
[----:B0-----:R-:W2:Y:S04]  /*15770*/  LDL.LU R5, [R1+0x200] ;  /* 0x0002000001057983 */ /* 0x001ea80000300800 */
[----:B------:R-:W2:Y:S01]  /*15780*/  LDL.LU R4, [R1+0x204] ;  /* 0x0002040001047983 */ /* 0x000ea20000300800 */
[----:B------:R-:W-:Y:S01]  /*15790*/  ULDC UR4, c[0x0][0xc] ;  /* 0x0000030000047ab9 */ /* 0x000fe20000000800 */
[----:B------:R-:W-:Y:S01]  /*157a0*/  ULDC UR5, c[0x0][0x10] ;  /* 0x0000040000057ab9 */ /* 0x000fe20000000800 */
[----:B-----5:R-:W2:Y:S01]  /*157b0*/  LDC R3, c[0x0][0x14] ;  /* 0x00000500ff037b82 */ /* 0x020ea20000000800 */
[----:B------:R-:W-:Y:S01]  /*157c0*/  UIMAD.WIDE.U32 UR4, UR4, UR5, URZ ;  /* 0x00000005040472a5 */ /* 0x000fe2000f8e003f */
[----:B----4-:R-:W-:Y:S01]  /*157d0*/  PRMT R0, RZ, 0x7610, R0 ;  /* 0x00007610ff007816 */ /* 0x010fe20000000000 */
[----:B------:R-:W-:Y:S01]  /*157e0*/  UMOV UR42, 0xffffffff ;  /* 0xffffffff002a7882 */ /* 0x000fe20000000000 */
[----:B------:R-:W-:-:S03]  /*157f0*/  UMOV UR43, 0xffffffff ;  /* 0xffffffff002b7882 */ /* 0x000fc60000000000 */
[----:B--2---:R-:W-:-:S04]  /*15800*/  IMAD.WIDE.U32 R4, R3, UR4, R4 ;  /* 0x0000000403047c25 */ /* 0x004fc8000f8e0004 */
[----:B------:R-:W-:Y:S01]  /*15810*/  IMAD R3, R3, UR5, RZ ;  /* 0x0000000503037c24 */ /* 0x000fe2000f8e02ff */
[----:B------:R-:W-:Y:S01]  /*15820*/  ULDC.64 UR4, c[0x0][0x650] ;  /* 0x0001940000047ab9 */ /* 0x000fe20000000a00 */
[----:B------:R-:W-:Y:S01]  /*15830*/  IMAD.MOV.U32 R7, RZ, RZ, R4 ;  /* 0x000000ffff077224 */ /* 0x000fe200078e0004 */
[----:B------:R-:W-:Y:S01]  /*15840*/  ISETP.GE.U32.AND P0, PT, R4, UR4, PT ;  /* 0x0000000404007c0c */ /* 0x000fe2000bf06070 */
[----:B------:R-:W-:-:S05]  /*15850*/  IMAD.IADD R6, R5, 0x1, R3 ;  /* 0x0000000105067824 */ /* 0x000fca00078e0203 */
[----:B------:R0:W-:Y:S01]  /*15860*/  STL [R1+0x200], R6 ;  /* 0x0002000601007387 */ /* 0x0001e20000100800 */
[----:B------:R-:W-:-:S03]  /*15870*/  ISETP.GE.U32.AND.EX P0, PT, R6, UR5, PT, P0 ;  /* 0x0000000506007c0c */ /* 0x000fc6000bf06100 */
[----:B------:R0:W-:Y:S10]  /*15880*/  STL [R1+0x204], R7 ;  /* 0x0002040701007387 */ /* 0x0001f40000100800 */
[----:B0-----:R-:W-:Y:S05]  /*15890*/  @P0 BRA `(.L_x_537) ;  /* 0x0000000400880947 */ /* 0x001fea0003800000 */
[----:B------:R-:W0:Y:S01]  /*158a0*/  S2UR UR6, SR_CTAID.X ;  /* 0x00000000000679c3 */ /* 0x000e220000002500 */
[----:B------:R-:W-:Y:S01]  /*158b0*/  ULDC.64 UR12, c[0x0][0x628] ;  /* 0x00018a00000c7ab9 */ /* 0x000fe20000000a00 */
[----:B------:R-:W-:Y:S01]  /*158c0*/  ULDC UR4, c[0x0][0x150] ;  /* 0x0000540000047ab9 */ /* 0x000fe20000000800 */
[----:B------:R-:W-:Y:S01]  /*158d0*/  ISETP.NE.U32.AND P0, PT, RZ, UR12, PT ;  /* 0x0000000cff007c0c */ /* 0x000fe2000bf05070 */
[----:B------:R-:W-:Y:S01]  /*158e0*/  ULDC UR15, c[0x0][0x630] ;  /* 0x00018c00000f7ab9 */ /* 0x000fe20000000800 */
[C---:B------:R-:W-:Y:S01]  /*158f0*/  R2UR UR16, R7.reuse ;  /* 0x00000000071072ca */ /* 0x040fe200000e0000 */
[----:B------:R-:W-:Y:S01]  /*15900*/  ULDC UR19, c[0x0][0x154] ;  /* 0x0000550000137ab9 */ /* 0x000fe20000000800 */
[----:B------:R-:W-:Y:S01]  /*15910*/  ISETP.NE.AND.EX P0, PT, RZ, UR13, PT, P0 ;  /* 0x0000000dff007c0c */ /* 0x000fe2000bf05300 */
[----:B------:R-:W2:Y:S01]  /*15920*/  S2UR UR18, SR_CTAID.Y ;  /* 0x00000000001279c3 */ /* 0x000ea20000002600 */
[----:B------:R-:W-:Y:S02]  /*15930*/  R2UR UR17, R6 ;  /* 0x00000000061172ca */ /* 0x000fe400000e0000 */
[----:B------:R-:W-:-:S02]  /*15940*/  R2UR UR10, R7 ;  /* 0x00000000070a72ca */ /* 0x000fc400000e0000 */
[----:B------:R-:W-:Y:S02]  /*15950*/  R2UR UR11, R6 ;  /* 0x00000000060b72ca */ /* 0x000fe400000e0000 */
[----:B0-----:R-:W-:-:S05]  /*15960*/  I2FP.F32.U32 R0, UR6 ;  /* 0x0000000600007c45 */ /* 0x001fca0008201000 */
[----:B------:R-:W-:-:S04]  /*15970*/  FMUL R0, R0, UR4 ;  /* 0x0000000400007c20 */ /* 0x000fc80008400000 */
[----:B------:R0:W4:Y:S01]  /*15980*/  F2I.U32.TRUNC.NTZ R3, R0 ;  /* 0x0000000000037305 */ /* 0x000122000020f000 */
[----:B--2---:R-:W-:Y:S05]  /*15990*/  @!P0 BRA `(.L_x_538) ;  /* 0x0000000000308947 */ /* 0x004fea0003800000 */
        /* <DEDUP_REMOVED lines=12> */
.L_x_538:
[----:B------:R-:W-:Y:S01]  /*15a60*/  USHF.R.U64 UR43, UR10, UR15, UR11 ;  /* 0x0000000f0a2b7299 */ /* 0x000fe2000800120b */
[----:B0-----:R-:W-:Y:S01]  /*15a70*/  I2FP.F32.U32 R0, UR18 ;  /* 0x0000001200007c45 */ /* 0x001fe20008201000 */
[----:B------:R-:W-:Y:S02]  /*15a80*/  USHF.R.U32.HI UR4, URZ, UR15, UR11 ;  /* 0x0000000f3f047299 */ /* 0x000fe4000801160b */
        /* <DEDUP_REMOVED lines=8> */
[----:B------:R-:W-:Y:S01]  /*15b10*/  UIMAD.WIDE.U32 UR8, UR10, UR12, UR8 ;  /* 0x0000000c0a0872a5 */ /* 0x000fe2000f8e0008 */
[----:B----4-:R-:W-:Y:S01]  /*15b20*/  R2UR UR12, R3 ;  /* 0x00000000030c72ca */ /* 0x010fe200000e0000 */
[----:B------:R-:W-:Y:S01]  /*15b30*/  UIMAD UR10, UR10, UR13, UR4 ;  /* 0x0000000d0a0a72a4 */ /* 0x000fe2000f8e0204 */
[----:B------:R-:W-:Y:S01]  /*15b40*/  ULDC UR11, c[0x0][0x618] ;  /* 0x00018600000b7ab9 */ /* 0x000fe20000000800 */
[----:B------:R-:W-:Y:S02]  /*15b50*/  ULDC UR21, c[0x0][0x658] ;  /* 0x0001960000157ab9 */ /* 0x000fe40000000800 */
[----:B------:R-:W-:Y:S01]  /*15b60*/  UIADD3 UR9, UR9, UR10, URZ ;  /* 0x0000000a09097290 */ /* 0x000fe2000fffe03f */
[----:B------:R-:W-:Y:S01]  /*15b70*/  UMOV UR15, 0xffffffff ;  /* 0xffffffff000f7882 */ /* 0x000fe20000000000 */
[----:B------:R-:W-:Y:S01]  /*15b80*/  ULDC.64 UR4, c[0x0][0x640] ;  /* 0x0001900000047ab9 */ /* 0x000fe20000000a00 */
[----:B------:R-:W-:Y:S01]  /*15b90*/  USHF.L.U32 UR15, UR15, UR21, URZ ;  /* 0x000000150f0f7299 */ /* 0x000fe2000800063f */
[----:B------:R-:W-:Y:S01]  /*15ba0*/  ISETP.NE.U32.AND P0, PT, RZ, UR4, PT ;  /* 0x00000004ff007c0c */ /* 0x000fe2000bf05070 */
[----:B------:R-:W-:-:S02]  /*15bb0*/  USHF.R.U64 UR16, UR8, UR11, UR9 ;  /* 0x0000000b08107299 */ /* 0x000fc40008001209 */
[----:B------:R-:W-:Y:S01]  /*15bc0*/  USHF.R.U32.HI UR8, URZ, UR11, UR9 ;  /* 0x0000000b3f087299 */ /* 0x000fe20008011609 */
[----:B0-----:R-:W-:Y:S01]  /*15bd0*/  R2UR UR14, R0 ;  /* 0x00000000000e72ca */ /* 0x001fe200000e0000 */
[----:B------:R-:W-:Y:S01]  /*15be0*/  ULDC UR17, c[0x0][0x608] ;  /* 0x0001820000117ab9 */ /* 0x000fe20000000800 */
[----:B------:R-:W-:Y:S01]  /*15bf0*/  ULOP3.LUT UR41, URZ, UR15, URZ, 0x33, !UPT ;  /* 0x0000000f3f297292 */ /* 0x000fe2000f8e333f */
[----:B------:R-:W-:Y:S01]  /*15c00*/  ISETP.NE.AND.EX P0, PT, RZ, UR5, PT, P0 ;  /* 0x00000005ff007c0c */ /* 0x000fe2000bf05300 */
[----:B------:R-:W-:Y:S02]  /*15c10*/  USHF.R.U64 UR15, UR16, UR17, UR8 ;  /* 0x00000011100f7299 */ /* 0x000fe40008001208 */
[----:B------:R-:W-:Y:S02]  /*15c20*/  USHF.R.U32.HI UR8, URZ, UR17, UR8 ;  /* 0x000000113f087299 */ /* 0x000fe40008011608 */
[----:B------:R-:W-:Y:S02]  /*15c30*/  UIADD3 UR12, -UR12, URZ, URZ ;  /* 0x0000003f0c0c7290 */ /* 0x000fe4000fffe13f */
[----:B------:R-:W-:Y:S01]  /*15c40*/  USHF.R.U64 UR17, UR15, UR21, UR8 ;  /* 0x000000150f117299 */ /* 0x000fe20008001208 */
[----:B------:R-:W-:Y:S01]  /*15c50*/  UMOV UR19, 0x1 ;  /* 0x0000000100137882 */ /* 0x000fe20000000000 */
[----:B------:R-:W-:Y:S01]  /*15c60*/  ULDC UR13, c[0x0][0x144] ;  /* 0x00005100000d7ab9 */ /* 0x000fe20000000800 */
[----:B------:R-:W-:Y:S01]  /*15c70*/  ULDC UR7, c[0x0][0x600] ;  /* 0x0001800000077ab9 */ /* 0x000fe20000000800 */
[----:B------:R-:W-:-:S02]  /*15c80*/  USHF.L.U32 UR24, UR19, UR21, URZ ;  /* 0x0000001513187299 */ /* 0x000fc4000800063f */
[----:B------:R-:W-:Y:S02]  /*15c90*/  USHF.R.U32.HI UR8, URZ, UR21, UR8 ;  /* 0x000000153f087299 */ /* 0x000fe40008011608 */
[----:B------:R-:W-:Y:S02]  /*15ca0*/  UIMAD UR21, UR13, UR12, UR6 ;  /* 0x0000000c0d1572a4 */ /* 0x000fe4000f8e0206 */
[----:B------:R-:W-:Y:S02]  /*15cb0*/  UIADD3 UR20, UR7, -0x1, URZ ;  /* 0xffffffff07147890 */ /* 0x000fe4000fffe03f */
[----:B------:R-:W-:Y:S01]  /*15cc0*/  UIADD3 UR19, -UR14, URZ, URZ ;  /* 0x0000003f0e137290 */ /* 0x000fe2000fffe13f */
        /* <DEDUP_REMOVED lines=17> */
.L_x_539:
[----:B------:R-:W-:Y:S01]  /*15de0*/  UISETP.NE.AND UP0, UPT, UR45, URZ, UPT ;  /* 0x0000003f2d00728c */ /* 0x000fe2000bf05270 */
[----:B------:R-:W-:Y:S01]  /*15df0*/  IMAD.MOV.U32 R0, RZ, RZ, 0x1 ;  /* 0x00000001ff007424 */ /* 0x000fe200078e00ff */
[----:B------:R-:W-:Y:S02]  /*15e00*/  USHF.R.U64 UR4, UR6, UR22, UR8 ;  /* 0x0000001606047299 */ /* 0x000fe40008001208 */
[----:B------:R-:W-:Y:S02]  /*15e10*/  ULOP3.LUT UR41, UR15, UR41, URZ, 0xc0, !UPT ;  /* 0x000000290f297292 */ /* 0x000fe4000f8ec03f */
[----:B------:R-:W-:Y:S02]  /*15e20*/  UIADD3 UR5, -UR4, URZ, URZ ;  /* 0x0000003f04057290 */ /* 0x000fe4000fffe13f */
[----:B------:R-:W-:Y:S02]  /*15e30*/  UIMAD UR41, UR24, UR4, UR41 ;  /* 0x00000004182972a4 */ /* 0x000fe4000f8e0229 */
[----:B------:R-:W-:-:S02]  /*15e40*/  ULOP3.LUT UR16, UR16, UR20, URZ, 0xc0, !UPT ;  /* 0x0000001410107292 */ /* 0x000fc4000f8ec03f */
[----:B------:R-:W-:Y:S02]  /*15e50*/  @UP0 UIMAD UR21, UR25, UR19, UR18 ;  /* 0x00000013191502a4 */ /* 0x000fe4000f8e0212 */
[----:B------:R-:W-:-:S03]  /*15e60*/  UIMAD UR4, UR5, UR23, UR17 ;  /* 0x00000017050472a4 */ /* 0x000fc6000f8e0211 */
[----:B------:R-:W-:Y:S01]  /*15e70*/  ULDC UR5, c[0x0][0x610] ;  /* 0x0001840000057ab9 */ /* 0x000fe20000000800 */
[----:B------:R-:W-:Y:S02]  /*15e80*/  UIMAD UR4, UR4, UR7, UR16 ;  /* 0x00000007040472a4 */ /* 0x000fe4000f8e0210 */
[----:B------:R-:W-:-:S04]  /*15e90*/  UIMAD UR41, UR41, UR5, UR21 ;  /* 0x00000005292972a4 */ /* 0x000fc8000f8e0215 */
[----:B------:R-:W-:Y:S02]  /*15ea0*/  USEL UR42, UR4, UR41, !UP0 ;  /* 0x00000029042a7287 */ /* 0x000fe4000c000000 */
[----:B------:R-:W-:-:S12]  /*15eb0*/  USEL UR41, UR41, UR4, !UP0 ;  /* 0x0000000429297287 */ /* 0x000fd8000c000000 */
.L_x_537:
[----:B------:R-:W-:-:S13]  /*15ec0*/  LOP3.LUT P0, RZ, R0, 0xff, RZ, 0xc0, !PT ;  /* 0x000000ff00ff7812 */ /* 0x000fda000780c0ff */
[----:B------:R-:W-:Y:S05]  /*15ed0*/  @P0 BRA `(.L_x_540) ;  /* 0xfffffeb000a40947 */ /* 0x000fea000383ffff */
[----:B------:R-:W-:Y:S05]  /*15ee0*/  EXIT ;  /* 0x000000000000794d */ /* 0x000fea0003800000 */
.L_x_3:
[----:B------:R-:W2:Y:S01]  /*15ef0*/  LDL R5, [R1+0x204] ;  /* 0x0002040001057983 */ /* 0x000ea20000100800 */
[----:B------:R-:W-:-:S03]  /*15f00*/  ULDC.64 UR8, c[0x0][0x650] ;  /* 0x0001940000087ab9 */ /* 0x000fc60000000a00 */
[----:B------:R-:W3:Y:S01]  /*15f10*/  LDL R4, [R1+0x200] ;  /* 0x0002000001047983 */ /* 0x000ee20000100800 */
[----:B------:R-:W-:Y:S01]  /*15f20*/  PRMT R0, RZ, 0x7610, R0 ;  /* 0x00007610ff007816 */ /* 0x000fe20000000000 */
[----:B------:R-:W-:Y:S01]  /*15f30*/  IMAD.MOV.U32 R3, RZ, RZ, -0x1 ;  /* 0xffffffffff037424 */ /* 0x000fe200078e00ff */
[----:B------:R-:W-:Y:S01]  /*15f40*/  MOV R2, 0xffffffff ;  /* 0xffffffff00027802 */ /* 0x000fe20000000f00 */
[----:B------:R-:W-:Y:S01]  /*15f50*/  IMAD.MOV.U32 R9, RZ, RZ, -0x1 ;  /* 0xffffffffff097424 */ /* 0x000fe200078e00ff */
[----:B--2---:R-:W-:-:S04]  /*15f60*/  ISETP.GE.U32.AND P0, PT, R5, UR8, PT ;  /* 0x0000000805007c0c */ /* 0x004fc8000bf06070 */
[----:B---3--:R-:W-:-:S13]  /*15f70*/  ISETP.GE.U32.AND.EX P0, PT, R4, UR9, PT, P0 ;  /* 0x0000000904007c0c */ /* 0x008fda000bf06100 */
[----:B------:R-:W-:Y:S05]  /*15f80*/  @P0 BRA `(.L_x_541) ;  /* 0x00000004008c0947 */ /* 0x000fea0003800000 */
[----:B------:R-:W-:Y:S01]  /*15f90*/  I2FP.F32.U32 R0, UR4 ;  /* 0x0000000400007c45 */ /* 0x000fe20008201000 */
[----:B0-----:R-:W-:Y:S01]  /*15fa0*/  ULDC.64 UR16, c[0x0][0x628] ;  /* 0x00018a0000107ab9 */ /* 0x001fe20000000a00 */
        /* <DEDUP_REMOVED lines=24> */
.L_x_542:
        /* <DEDUP_REMOVED lines=24> */
[----:B------:R-:W-:Y:S01]  /*162b0*/  UMOV UR19, 0x1 ;  /* 0x0000000100137882 */ /* 0x000fe20000000000 */
[----:B------:R-:W-:Y:S01]  /*162c0*/  ULDC UR20, c[0x0][0x608] ;  /* 0x0001820000147ab9 */ /* 0x000fe20000000800 */
[----:B------:R-:W-:Y:S01]  /*162d0*/  USHF.L.U32 UR26, UR19, UR23, URZ ;  /* 0x00000017131a7299 */ /* 0x000fe2000800063f */
[----:B------:R-:W-:Y:S01]  /*162e0*/  ISETP.NE.AND.EX P0, PT, RZ, UR9, PT, P0 ;  /* 0x00000009ff007c0c */ /* 0x000fe2000bf05300 */
[----:B------:R-:W-:Y:S02]  /*162f0*/  USHF.R.U64 UR19, UR18, UR20, UR11 ;  /* 0x0000001412137299 */ /* 0x000fe4000800120b */
[----:B------:R-:W-:Y:S02]  /*16300*/  USHF.R.U32.HI UR11, URZ, UR20, UR11 ;  /* 0x000000143f0b7299 */ /* 0x000fe4000801160b */
[----:B------:R-:W-:-:S02]  /*16310*/  UIADD3 UR15, -UR15, URZ, URZ ;  /* 0x0000003f0f0f7290 */ /* 0x000fc4000fffe13f */
[----:B------:R-:W-:Y:S01]  /*16320*/  USHF.R.U64 UR20, UR19, UR23, UR11 ;  /* 0x0000001713147299 */ /* 0x000fe2000800120b */
[----:B------:R-:W-:Y:S01]  /*16330*/  ULDC UR16, c[0x0][0x144] ;  /* 0x0000510000107ab9 */ /* 0x000fe20000000800 */
[----:B------:R-:W-:Y:S01]  /*16340*/  ULDC UR6, c[0x0][0x600] ;  /* 0x0001800000067ab9 */ /* 0x000fe20000000800 */
[----:B------:R-:W-:Y:S02]  /*16350*/  USHF.R.U32.HI UR11, URZ, UR23, UR11 ;  /* 0x000000173f0b7299 */ /* 0x000fe4000801160b */
[----:B------:R-:W-:Y:S02]  /*16360*/  UIMAD UR23, UR16, UR15, UR4 ;  /* 0x0000000f101772a4 */ /* 0x000fe4000f8e0204 */
[----:B------:R-:W-:Y:S02]  /*16370*/  UIADD3 UR22, UR6, -0x1, URZ ;  /* 0xffffffff06167890 */ /* 0x000fe4000fffe03f */
[----:B------:R-:W-:Y:S02]  /*16380*/  ULOP3.LUT UR27, URZ, UR13, URZ, 0x33, !UPT ;  /* 0x0000000d3f1b7292 */ /* 0x000fe4000f8e333f */
        /* <DEDUP_REMOVED lines=18> */
.L_x_543:
[----:B------:R-:W-:Y:S01]  /*164b0*/  UISETP.NE.AND UP0, UPT, UR45, URZ, UPT ;  /* 0x0000003f2d00728c */ /* 0x000fe2000bf05270 */
[----:B------:R-:W-:Y:S01]  /*164c0*/  IMAD.MOV.U32 R0, RZ, RZ, 0x1 ;  /* 0x00000001ff007424 */ /* 0x000fe200078e00ff */
[----:B------:R-:W-:Y:S01]  /*164d0*/  USHF.R.U64 UR8, UR4, UR24, UR11 ;  /* 0x0000001804087299 */ /* 0x000fe2000800120b */
[----:B------:R-:W-:Y:S01]  /*164e0*/  IMAD.U32 R9, RZ, RZ, UR5 ;  /* 0x00000005ff097e24 */ /* 0x000fe2000f8e00ff */
[----:B------:R-:W-:Y:S02]  /*164f0*/  ULOP3.LUT UR4, UR19, UR27, URZ, 0xc0, !UPT ;  /* 0x0000001b13047292 */ /* 0x000fe4000f8ec03f */
[----:B------:R-:W-:Y:S02]  /*16500*/  ULOP3.LUT UR18, UR18, UR22, URZ, 0xc0, !UPT ;  /* 0x0000001612127292 */ /* 0x000fe4000f8ec03f */
[----:B------:R-:W-:-:S03]  /*16510*/  UIMAD UR4, UR26, UR8, UR4 ;  /* 0x000000081a0472a4 */ /* 0x000fc6000f8e0204 */
[----:B------:R-:W-:Y:S02]  /*16520*/  @UP0 UIMAD UR23, UR28, UR21, UR7 ;  /* 0x000000151c1702a4 */ /* 0x000fe4000f8e0207 */
[----:B------:R-:W-:-:S03]  /*16530*/  UIADD3 UR7, -UR8, URZ, URZ ;  /* 0x0000003f08077290 */ /* 0x000fc6000fffe13f */
[----:B------:R-:W-:Y:S01]  /*16540*/  ULDC UR8, c[0x0][0x610] ;  /* 0x0001840000087ab9 */ /* 0x000fe20000000800 */
[----:B------:R-:W-:Y:S02]  /*16550*/  UIMAD UR7, UR7, UR25, UR20 ;  /* 0x00000019070772a4 */ /* 0x000fe4000f8e0214 */
[----:B------:R-:W-:Y:S02]  /*16560*/  UIMAD UR4, UR4, UR8, UR23 ;  /* 0x00000008040472a4 */ /* 0x000fe4000f8e0217 */
[----:B------:R-:W-:-:S04]  /*16570*/  UIMAD UR7, UR7, UR6, UR18 ;  /* 0x00000006070772a4 */ /* 0x000fc8000f8e0212 */
[----:B------:R-:W-:Y:S02]  /*16580*/  USEL UR6, UR7, UR4, !UP0 ;  /* 0x0000000407067287 */ /* 0x000fe4000c000000 */
[----:B------:R-:W-:-:S04]  /*16590*/  USEL UR4, UR4, UR7, !UP0 ;  /* 0x0000000704047287 */ /* 0x000fc8000c000000 */
[----:B------:R-:W-:Y:S02]  /*165a0*/  IMAD.U32 R2, RZ, RZ, UR6 ;  /* 0x00000006ff027e24 */ /* 0x000fe4000f8e00ff */
[----:B------:R-:W-:-:S07]  /*165b0*/  IMAD.U32 R3, RZ, RZ, UR4 ;  /* 0x00000004ff037e24 */ /* 0x000fce000f8e00ff */
.L_x_541:
[----:B------:R-:W-:-:S08]  /*165c0*/  NOP ;  /* 0x0000000000007918 */ /* 0x000fd00000000000 */
[----:B0-----:R-:W0:-:S00]  /*165d0*/  USETMAXREG.DEALLOC.CTAPOOL 0x18 ;  /* 0x00000018000079c8 */ /* 0x001e0000080e0500 */
[----:B------:R-:W-:-:S13]  /*165e0*/  ISETP.NE.AND P0, PT, RZ, UR10, PT ;  /* 0x0000000aff007c0c */ /* 0x000fda000bf05270 */
[----:B------:R-:W-:Y:S05]  /*165f0*/  @P0 EXIT ;  /* 0x000000000000094d */ /* 0x000fea0003800000 */
[----:B0-----:R-:W-:Y:S01]  /*16600*/  LOP3.LUT P0, RZ, R0, 0xff, RZ, 0xc0, !PT ;  /* 0x000000ff00ff7812 */ /* 0x001fe2000780c0ff */
[----:B------:R-:W-:Y:S02]  /*16610*/  IMAD.MOV.U32 R0, RZ, RZ, 0x1 ;  /* 0x00000001ff007424 */ /* 0x000fe400078e00ff */
[----:B------:R-:W-:-:S10]  /*16620*/  IMAD.MOV.U32 R6, RZ, RZ, RZ ;  /* 0x000000ffff067224 */ /* 0x000fd400078e00ff */
[----:B------:R-:W-:Y:S05]  /*16630*/  @!P0 BRA `(.L_x_544) ;  /* 0x0000000c00648947 */ /* 0x000fea0003800000 */
[----:B------:R-:W0:Y:S01]  /*16640*/  S2R R4, SR_TID.X ;  /* 0x0000000000047919 */ /* 0x000e220000002100 */
[----:B------:R-:W-:Y:S01]  /*16650*/  ULDC UR4, c[0x0][0x28c] ;  /* 0x0000a30000047ab9 */ /* 0x000fe20000000800 */
[----:B------:R-:W-:Y:S01]  /*16660*/  ULDC UR6, c[0x0][0x658] ;  /* 0x0001960000067ab9 */ /* 0x000fe20000000800 */
[----:B------:R-:W-:Y:S01]  /*16670*/  UIADD3 UR10, UR4, 0x1f, URZ ;  /* 0x0000001f040a7890 */ /* 0x000fe2000fffe03f */
[----:B------:R-:W-:Y:S01]  /*16680*/  BSSY B0, `(.L_x_544) ;  /* 0x00000d4000007945 */ /* 0x000fe20003800000 */
[----:B------:R-:W-:Y:S01]  /*16690*/  UMOV UR7, 0xffffffff ;  /* 0xffffffff00077882 */ /* 0x000fe20000000000 */
[----:B------:R-:W-:Y:S01]  /*166a0*/  ULDC UR5, c[0x0][0x600] ;  /* 0x0001800000057ab9 */ /* 0x000fe20000000800 */
[----:B------:R-:W-:Y:S01]  /*166b0*/  UMOV UR9, 0x1 ;  /* 0x0000000100097882 */ /* 0x000fe20000000000 */
[----:B------:R-:W-:Y:S01]  /*166c0*/  USHF.L.U32 UR7, UR7, UR6, URZ ;  /* 0x0000000607077299 */ /* 0x000fe2000800063f */
[----:B------:R-:W-:Y:S01]  /*166d0*/  MOV R8, 0x1 ;  /* 0x0000000100087802 */ /* 0x000fe20000000f00 */
[----:B------:R-:W-:Y:S01]  /*166e0*/  UIADD3 UR4, UR5, -0x1, URZ ;  /* 0xffffffff05047890 */ /* 0x000fe2000fffe03f */
[----:B------:R-:W-:Y:S01]  /*166f0*/  IMAD.MOV.U32 R0, RZ, RZ, 0x1 ;  /* 0x00000001ff007424 */ /* 0x000fe200078e00ff */
[----:B------:R-:W-:Y:S01]  /*16700*/  USHF.R.S32.HI UR11, URZ, 0x1f, UR10 ;  /* 0x0000001f3f0b7899 */ /* 0x000fe2000801140a */
[----:B------:R-:W-:Y:S01]  /*16710*/  IMAD.MOV.U32 R6, RZ, RZ, RZ ;  /* 0x000000ffff067224 */ /* 0x000fe200078e00ff */
[----:B------:R-:W-:Y:S01]  /*16720*/  ULDC UR8, c[0x0][0xc] ;  /* 0x0000030000087ab9 */ /* 0x000fe20000000800 */
[----:B------:R-:W-:-:S02]  /*16730*/  USHF.L.U32 UR5, UR9, UR6, URZ ;  /* 0x0000000609057299 */ /* 0x000fc4000800063f */
[----:B------:R-:W-:Y:S01]  /*16740*/  ULEA.HI UR11, UR11, UR10, URZ, 0x5 ;  /* 0x0000000a0b0b7291 */ /* 0x000fe2000f8f283f */
[----:B------:R-:W-:Y:S01]  /*16750*/  ULDC UR9, c[0x0][0x10] ;  /* 0x0000040000097ab9 */ /* 0x000fe20000000800 */
[----:B------:R-:W-:Y:S02]  /*16760*/  ULOP3.LUT UR6, URZ, UR7, URZ, 0x33, !UPT ;  /* 0x000000073f067292 */ /* 0x000fe4000f8e333f */
[----:B------:R-:W-:Y:S01]  /*16770*/  UIMAD.WIDE.U32 UR8, UR8, UR9, URZ ;  /* 0x00000009080872a5 */ /* 0x000fe2000f8e003f */
[----:B------:R-:W-:Y:S01]  /*16780*/  ULDC UR7, c[0x0][0x14] ;  /* 0x0000050000077ab9 */ /* 0x000fe20000000800 */
[----:B------:R-:W-:Y:S02]  /*16790*/  USHF.R.S32.HI UR18, URZ, 0x5, UR11 ;  /* 0x000000053f127899 */ /* 0x000fe4000801140b */
[----:B------:R-:W-:Y:S02]  /*167a0*/  UIMAD.WIDE.U32 UR20, UR8, UR7, URZ ;  /* 0x00000007081472a5 */ /* 0x000fe4000f8e003f */
[----:B------:R-:W-:-:S02]  /*167b0*/  UIMAD UR13, UR9, UR7, URZ ;  /* 0x00000007090d72a4 */ /* 0x000fc4000f8e023f */
[----:B------:R-:W-:Y:S01]  /*167c0*/  ULOP3.LUT UR24, UR40, 0x2, URZ, 0xfc, !UPT ;  /* 0x0000000228187892 */ /* 0x000fe2000f8efc3f */
[C---:B0-----:R-:W-:Y:S01]  /*167d0*/  LOP3.LUT P2, RZ, R4.reuse, 0x7f, RZ, 0xc0, !PT ;  /* 0x0000007f04ff7812 */ /* 0x041fe2000784c0ff */
[----:B------:R-:W-:Y:S01]  /*167e0*/  UIADD3 UR13, UR21, UR13, URZ ;  /* 0x0000000d150d7290 */ /* 0x000fe2000fffe03f */
[----:B------:R-:W-:Y:S01]  /*167f0*/  LOP3.LUT P0, RZ, R4, 0x1f, RZ, 0xc0, !PT ;  /* 0x0000001f04ff7812 */ /* 0x000fe2000780c0ff */
[----:B------:R-:W-:Y:S01]  /*16800*/  UIADD3 UR25, UR18, 0x1, URZ ;  /* 0x0000000112197890 */ /* 0x000fe2000fffe03f */
[----:B------:R-:W-:Y:S02]  /*16810*/  ULDC.64 UR22, c[0x0][0x198] ;  /* 0x0000660000167ab9 */ /* 0x000fe40000000a00 */
[----:B------:R-:W-:-:S13]  /*16820*/  PLOP3.LUT P0, PT, P0, P2, PT, 0x8a, 0x0 ;  /* 0x000000000000781c */ /* 0x000fda0000705172 */
.L_x_556:
[----:B------:R-:W-:-:S03]  /*16830*/  UMOV UR7, 0xffffffff ;  /* 0xffffffff00077882 */ /* 0x000fc60000000000 */
[----:B------:R-:W-:Y:S05]  /*16840*/  BRA.DIV UR7, `(.L_x_545) ;  /* 0x00000012073c7947 */ /* 0x000fea000b800000 */
[----:B------:R-:W-:-:S13]  /*16850*/  ELECT P6, URZ, PT ;  /* 0x00000000003f782f */ /* 0x000fda00038c0000 */
.L_x_570:
[----:B------:R-:W0:Y:S01]  /*16860*/  LDC R4, c[0x0][0x28c] ;  /* 0x0000a300ff047b82 */ /* 0x000e220000000800 */
[----:B------:R-:W-:Y:S01]  /*16870*/  BSSY B1, `(.L_x_546) ;  /* 0x0000035000017945 */ /* 0x000fe20003800000 */
[----:B0-----:R-:W-:-:S13]  /*16880*/  ISETP.LT.OR P6, PT, R4, 0x1, !P6 ;  /* 0x000000010400780c */ /* 0x001fda00077c1670 */
[----:B------:R-:W-:Y:S05]  /*16890*/  @P6 BRA `(.L_x_547) ;  /* 0x0000000000c86947 */ /* 0x000fea0003800000 */
[----:B------:R-:W-:Y:S01]  /*168a0*/  IMAD.SHL.U32 R11, R3, 0x100, RZ ;  /* 0x00000100030b7824 */ /* 0x000fe200078e00ff */
[----:B------:R-:W-:Y:S01]  /*168b0*/  MOV R4, R6 ;  /* 0x0000000600047202 */ /* 0x000fe20000000f00 */
[----:B------:R-:W-:Y:S02]  /*168c0*/  IMAD.SHL.U32 R2, R2, 0x100, RZ ;  /* 0x0000010002027824 */ /* 0x000fe400078e00ff */
[----:B------:R-:W-:Y:S02]  /*168d0*/  IMAD.MOV.U32 R12, RZ, RZ, RZ ;  /* 0x000000ffff0c7224 */ /* 0x000fe400078e00ff */
[----:B------:R-:W-:Y:S02]  /*168e0*/  IMAD.U32 R14, RZ, RZ, UR25 ;  /* 0x00000019ff0e7e24 */ /* 0x000fe4000f8e00ff */
[----:B------:R-:W-:-:S07]  /*168f0*/  IMAD.MOV.U32 R3, RZ, RZ, R0 ;  /* 0x000000ffff037224 */ /* 0x000fce00078e0000 */
.L_x_551:
[----:B------:R-:W0:Y:S01]  /*16900*/  S2R R10, SR_CgaCtaId ;  /* 0x00000000000a7919 */ /* 0x000e220000008800 */
[----:B------:R-:W-:Y:S01]  /*16910*/  MOV R5, 0x400 ;  /* 0x0000040000057802 */ /* 0x000fe20000000f00 */
[----:B------:R-:W1:Y:S03]  /*16920*/  @!P2 LDC R7, c[0x0][0x500] ;  /* 0x00014000ff07ab82 */ /* 0x000e660000000800 */
[----:B0-----:R-:W-:Y:S02]  /*16930*/  LEA R13, R10, R5, 0x18 ;  /* 0x000000050a0d7211 */ /* 0x001fe400078ec0ff */
[----:B------:R-:W-:-:S03]  /*16940*/  SHF.L.U32 R5, R3, 0x1f, RZ ;  /* 0x0000001f03057819 */ /* 0x000fc600000006ff */
[----:B------:R-:W-:-:S04]  /*16950*/  IMAD R10, R4, 0x8, R13 ;  /* 0x00000008040a7824 */ /* 0x000fc800078e020d */
[----:B------:R-:W0:Y:S02]  /*16960*/  SYNCS.PHASECHK.TRANS64.TRYWAIT P1, [R10+URZ+0x38], R5 ;  /* 0x000038050a0075a7 */ /* 0x000e24000802017f */
[----:B01----:R-:W-:Y:S05]  /*16970*/  @!P1 BRA `(.L_x_548) ;  /* 0x0000001000109947 */ /* 0x003fea0003800000 */
.L_x_571:
[----:B------:R-:W-:Y:S01]  /*16980*/  UPRMT UR7, UR24, 0x9910, URZ ;  /* 0x0000991018077896 */ /* 0x000fe2000800003f */
[----:B------:R1:W-:Y:S03]  /*16990*/  @!P2 SYNCS.ARRIVE.TRANS64 RZ, [R10+URZ], R7 ;  /* 0x000000070affa9a7 */ /* 0x0003e6000800003f */
[----:B------:R-:W-:-:S06]  /*169a0*/  UISETP.NE.AND UP0, UPT, UR7, 0x2, UPT ;  /* 0x000000020700788c */ /* 0x000fcc000bf05270 */
[----:B------:R-:W-:-:S13]  /*169b0*/  PLOP3.LUT P1, PT, PT, PT, UP0, 0x80, 0x0 ;  /* 0x000000000000781c */ /* 0x000fda0003f2f008 */
[----:B-1----:R-:W-:Y:S05]  /*169c0*/  @P1 BRA `(.L_x_549) ;  /* 0x0000000000041947 */ /* 0x002fea0003800000 */
[----:B------:R-:W-:Y:S01]  /*169d0*/  BPT.TRAP 0x1 ;  /* 0x000000040000795c */ /* 0x000fe20000300000 */
.L_x_549:
[----:B------:R-:W-:Y:S05]  /*169e0*/  @P0 BRA `(.L_x_550) ;  /* 0x0000000000040947 */ /* 0x000fea0003800000 */
[----:B------:R-:W-:Y:S01]  /*169f0*/  BPT.TRAP 0x1 ;  /* 0x000000040000795c */ /* 0x000fe20000300000 */
.L_x_550:
[----:B------:R-:W-:Y:S01]  /*16a00*/  IMAD R13, R4, 0x4000, R13 ;  /* 0x00004000040d7824 */ /* 0x000fe200078e020d */
[----:B------:R-:W-:Y:S01]  /*16a10*/  R2UR UR9, R10 ;  /* 0x000000000a0972ca */ /* 0x000fe200000e0000 */
[----:B------:R-:W-:Y:S01]  /*16a20*/  VIADD R14, R14, 0xffffffff ;  /* 0xffffffff0e0e7836 */ /* 0x000fe20000000000 */
[----:B------:R-:W-:Y:S01]  /*16a30*/  UIADD3 UR14, UP0, UR22, 0xf0, URZ ;  /* 0x000000f0160e7890 */ /* 0x000fe2000ff1e03f */
[----:B------:R-:W-:Y:S01]  /*16a40*/  R2UR UR11, R11 ;  /* 0x000000000b0b72ca */ /* 0x000fe200000e0000 */
[----:B------:R-:W-:Y:S01]  /*16a50*/  UIADD3 UR26, UP1, UR22, 0x1f0, URZ ;  /* 0x000001f0161a7890 */ /* 0x000fe2000ff3e03f */
[----:B------:R-:W-:Y:S01]  /*16a60*/  R2UR UR7, R13 ;  /* 0x000000000d0772ca */ /* 0x000fe200000e0000 */
[----:B------:R-:W-:Y:S01]  /*16a70*/  UIADD3.X UR15, URZ, UR23, URZ, UP0, !UPT ;  /* 0x000000173f0f7290 */ /* 0x000fe200087fe43f */
[----:B------:R-:W-:Y:S01]  /*16a80*/  R2UR UR10, R12 ;  /* 0x000000000c0a72ca */ /* 0x000fe200000e0000 */
[----:B------:R-:W-:Y:S01]  /*16a90*/  VIADD R4, R4, 0x1 ;  /* 0x0000000104047836 */ /* 0x000fe20000000000 */
[----:B------:R-:W-:Y:S01]  /*16aa0*/  R2UR UR12, R9 ;  /* 0x00000000090c72ca */ /* 0x000fe200000e0000 */
[----:B------:R-:W-:Y:S01]  /*16ab0*/  UIADD3.X UR27, URZ, UR23, URZ, UP1, !UPT ;  /* 0x000000173f1b7290 */ /* 0x000fe20008ffe43f */
[----:B------:R-:W-:Y:S01]  /*16ac0*/  R2UR UR19, R2 ;  /* 0x00000000021372ca */ /* 0x000fe200000e0000 */
[----:B------:R-:W-:Y:S01]  /*16ad0*/  UMOV UR16, 0x0 ;  /* 0x0000000000107882 */ /* 0x000fe20000000000 */
[----:B------:R-:W-:Y:S01]  /*16ae0*/  ISETP.GT.AND P3, PT, R14, 0x1, PT ;  /* 0x000000010e00780c */ /* 0x000fe20003f64270 */
[----:B------:R-:W-:Y:S01]  /*16af0*/  UMOV UR17, 0x10000000 ;  /* 0x1000000000117882 */ /* 0x000fe20000000000 */
[----:B------:R-:W-:Y:S01]  /*16b00*/  ISETP.NE.AND P1, PT, R4, 0x7, PT ;  /* 0x000000070400780c */ /* 0x000fe20003f25270 */
[----:B------:R-:W-:-:S02]  /*16b10*/  VIADD R12, R12, 0x20 ;  /* 0x000000200c0c7836 */ /* 0x000fc40000000000 */
[----:B------:R-:W-:Y:S01]  /*16b20*/  UIADD3 UR8, UR7, 0x180, URZ ;  /* 0x0000018007087890 */ /* 0x000fe2000fffe03f */
[----:B0-----:R-:W-:Y:S01]  /*16b30*/  SEL R10, RZ, 0x1, P1 ;  /* 0x00000001ff0a7807 */ /* 0x001fe20000800000 */
[----:B------:R-:W-:Y:S01]  /*16b40*/  UIADD3 UR7, UR7, 0x1c180, URZ ;  /* 0x0001c18007077890 */ /* 0x000fe2000fffe03f */
[----:B------:R-:W-:Y:S02]  /*16b50*/  SEL R4, R4, RZ, P1 ;  /* 0x000000ff04047207 */ /* 0x000fe40000800000 */
[----:B------:R-:W-:-:S04]  /*16b60*/  LOP3.LUT R3, R3, R10, RZ, 0x3c, !PT ;  /* 0x0000000a03037212 */ /* 0x000fc800078e3cff */
[----:B------:R0:W-:Y:S02]  /*16b70*/  UTMALDG.3D [UR8], [UR14], desc[UR16] ;  /* 0x000010080e0075b4 */ /* 0x0001e40008011000 */
[----:B0-----:R-:W-:Y:S01]  /*16b80*/  UMOV UR8, UR7 ;  /* 0x0000000700087c82 */ /* 0x001fe20008000000 */
[----:B------:R-:W-:Y:S02]  /*16b90*/  UMOV UR11, UR19 ;  /* 0x00000013000b7c82 */ /* 0x000fe40008000000 */
[----:B------:R0:W-:Y:S02]  /*16ba0*/  UTMALDG.3D [UR8], [UR26], desc[UR16] ;  /* 0x000010081a0075b4 */ /* 0x0001e40008011000 */
[----:B0-----:R-:W-:Y:S05]  /*16bb0*/  @P3 BRA `(.L_x_551) ;  /* 0xfffffffc00503947 */ /* 0x001fea000383ffff */
.L_x_547:
[----:B------:R-:W-:Y:S05]  /*16bc0*/  BSYNC B1 ;  /* 0x0000000000017941 */ /* 0x000fea0003800000 */
.L_x_546:
[----:B------:R-:W2:Y:S01]  /*16bd0*/  LDL.LU R15, [R1+0x200] ;  /* 0x00020000010f7983 */ /* 0x000ea20000300800 */
[----:B------:R-:W-:Y:S01]  /*16be0*/  LOP3.LUT P3, RZ, R8, 0xff, RZ, 0xc0, !PT ;  /* 0x000000ff08ff7812 */ /* 0x000fe2000786c0ff */
[----:B------:R-:W-:Y:S01]  /*16bf0*/  VIADD R6, R6, UR18 ;  /* 0x0000001206067c36 */ /* 0x000fe20008000000 */
[----:B------:R-:W-:Y:S01]  /*16c00*/  ULDC.64 UR8, c[0x0][0x650] ;  /* 0x0001940000087ab9 */ /* 0x000fe20000000a00 */
[----:B------:R-:W3:Y:S01]  /*16c10*/  LDL.LU R13, [R1+0x204] ;  /* 0x00020400010d7983 */ /* 0x000ee20000300800 */
[----:B------:R-:W-:Y:S01]  /*16c20*/  UISETP.GE.U32.AND UP0, UPT, UR18, 0x7, UPT ;  /* 0x000000071200788c */ /* 0x000fe2000bf06070 */
[C---:B------:R-:W-:Y:S01]  /*16c30*/  IMAD.WIDE.U32 R2, R6.reuse, 0x24924925, RZ ;  /* 0x2492492506027825 */ /* 0x040fe200078e00ff */
[C---:B------:R-:W-:Y:S01]  /*16c40*/  ISETP.GT.U32.AND P1, PT, R6.reuse, 0x6, PT ;  /* 0x000000060600780c */ /* 0x040fe20003f24070 */
[----:B------:R-:W-:Y:S01]  /*16c50*/  BSSY B1, `(.L_x_552) ;  /* 0x0000074000017945 */ /* 0x000fe20003800000 */
[----:B------:R-:W-:Y:S01]  /*16c60*/  PRMT R8, RZ, 0x7610, R8 ;  /* 0x00007610ff087816 */ /* 0x000fe20000000008 */
[----:B------:R-:W-:-:S02]  /*16c70*/  IMAD.IADD R2, R6, 0x1, -R3 ;  /* 0x0000000106027824 */ /* 0x000fc400078e0a03 */
[----:B------:R-:W-:Y:S02]  /*16c80*/  IMAD.MOV.U32 R9, RZ, RZ, -0x1 ;  /* 0xffffffffff097424 */ /* 0x000fe400078e00ff */
[----:B------:R-:W0:Y:S01]  /*16c90*/  @P3 S2R R4, SR_CgaCtaId ;  /* 0x0000000000043919 */ /* 0x000e220000008800 */
[----:B------:R-:W-:Y:S02]  /*16ca0*/  LEA.HI R2, R2, R3, RZ, 0x1f ;  /* 0x0000000302027211 */ /* 0x000fe400078ff8ff */
[----:B------:R-:W-:-:S04]  /*16cb0*/  @P3 MOV R3, 0x400 ;  /* 0x0000040000033802 */ /* 0x000fc80000000f00 */
[----:B0-----:R-:W-:Y:S02]  /*16cc0*/  @P3 LEA R3, R4, R3, 0x18 ;  /* 0x0000000304033211 */ /* 0x001fe400078ec0ff */
[----:B------:R-:W-:Y:S02]  /*16cd0*/  MOV R4, UR18 ;  /* 0x0000001200047c02 */ /* 0x000fe40008000f00 */
[----:B------:R0:W-:Y:S01]  /*16ce0*/  @P3 SYNCS.ARRIVE.TRANS64.A1T0 RZ, [R3+URZ+0x88], RZ ;  /* 0x000088ff03ff39a7 */ /* 0x0001e2000810003f */
[----:B------:R-:W-:Y:S02]  /*16cf0*/  PLOP3.LUT P3, PT, PT, PT, UP0, 0x80, 0x0 ;  /* 0x000000000000781c */ /* 0x000fe40003f6f008 */
[----:B------:R-:W-:Y:S02]  /*16d00*/  ISETP.LT.U32.AND P1, PT, R4, 0x7, P1 ;  /* 0x000000070400780c */ /* 0x000fe40000f21070 */
[----:B------:R-:W-:Y:S02]  /*16d10*/  PRMT R4, RZ, 0x7610, R4 ;  /* 0x00007610ff047816 */ /* 0x000fe40000000004 */
[----:B0-----:R-:W-:-:S04]  /*16d20*/  SEL R3, RZ, 0x1, !P1 ;  /* 0x00000001ff037807 */ /* 0x001fc80004800000 */
[----:B------:R-:W-:Y:S02]  /*16d30*/  LOP3.LUT R0, R0, R3, RZ, 0x3c, !PT ;  /* 0x0000000300007212 */ /* 0x000fe400078e3cff */
[----:B------:R-:W-:Y:S01]  /*16d40*/  SHF.R.U32.HI R3, RZ, 0x2, R2 ;  /* 0x00000002ff037819 */ /* 0x000fe20000011602 */
[----:B------:R-:W-:-:S03]  /*16d50*/  IMAD.MOV.U32 R2, RZ, RZ, -0x1 ;  /* 0xffffffffff027424 */ /* 0x000fc600078e00ff */
[----:B------:R-:W-:Y:S01]  /*16d60*/  @P3 LOP3.LUT R0, R0, 0x1, R3, 0x78, !PT ;  /* 0x0000000100003812 */ /* 0x000fe200078e7803 */
[----:B------:R-:W-:Y:S02]  /*16d70*/  IMAD R6, R3, -0x7, R6 ;  /* 0xfffffff903067824 */ /* 0x000fe400078e0206 */
[----:B------:R-:W-:Y:S01]  /*16d80*/  IMAD.MOV.U32 R3, RZ, RZ, -0x1 ;  /* 0xffffffffff037424 */ /* 0x000fe200078e00ff */
[----:B---3--:R-:W-:-:S04]  /*16d90*/  IADD3 R13, P1, R13, UR20, RZ ;  /* 0x000000140d0d7c10 */ /* 0x008fc8000ff3e0ff */
[----:B--2---:R-:W-:Y:S01]  /*16da0*/  IADD3.X R15, R15, UR13, RZ, P1, !PT ;  /* 0x0000000d0f0f7c10 */ /* 0x004fe20008ffe4ff */
[----:B------:R0:W-:Y:S01]  /*16db0*/  STL [R1+0x204], R13 ;  /* 0x0002040d01007387 */ /* 0x0001e20000100800 */
[----:B------:R-:W-:-:S03]  /*16dc0*/  ISETP.GE.U32.AND P1, PT, R13, UR8, PT ;  /* 0x000000080d007c0c */ /* 0x000fc6000bf26070 */
[----:B------:R0:W-:Y:S01]  /*16dd0*/  STL [R1+0x200], R15 ;  /* 0x0002000f01007387 */ /* 0x0001e20000100800 */
[----:B------:R-:W-:-:S13]  /*16de0*/  ISETP.GE.U32.AND.EX P1, PT, R15, UR9, PT, P1 ;  /* 0x000000090f007c0c */ /* 0x000fda000bf26110 */
[----:B0-----:R-:W-:Y:S05]  /*16df0*/  @P1 BRA `(.L_x_553) ;  /* 0x0000000400641947 */ /* 0x001fea0003800000 */
[----:B------:R-:W0:Y:S01]  /*16e00*/  S2R R7, SR_CTAID.X ;  /* 0x0000000000077919 */ /* 0x000e220000002500 */
[----:B------:R-:W-:Y:S01]  /*16e10*/  ULDC UR7, c[0x0][0x150] ;  /* 0x0000540000077ab9 */ /* 0x000fe20000000800 */
[----:B------:R-:W1:Y:S01]  /*16e20*/  LDC R4, c[0x0][0x144] ;  /* 0x00005100ff047b82 */ /* 0x000e620000000800 */
[----:B------:R-:W-:Y:S01]  /*16e30*/  UISETP.NE.AND UP0, UPT, UR45, URZ, UPT ;  /* 0x0000003f2d00728c */ /* 0x000fe2000bf05270 */
[----:B------:R-:W2:Y:S01]  /*16e40*/  S2R R5, SR_CTAID.Y ;  /* 0x0000000000057919 */ /* 0x000ea20000002600 */
[----:B------:R-:W-:Y:S01]  /*16e50*/  ULDC.64 UR8, c[0x0][0x628] ;  /* 0x00018a0000087ab9 */ /* 0x000fe20000000a00 */
[----:B------:R-:W-:-:S03]  /*16e60*/  ULDC UR10, c[0x0][0x630] ;  /* 0x00018c00000a7ab9 */ /* 0x000fc60000000800 */
[----:B------:R-:W-:Y:S01]  /*16e70*/  PLOP3.LUT P1, PT, PT, PT, UP0, 0x80, 0x0 ;  /* 0x000000000000781c */ /* 0x000fe20003f2f008 */
[----:B------:R-:W3:Y:S01]  /*16e80*/  LDC R10, c[0x0][0x148] ;  /* 0x00005200ff0a7b82 */ /* 0x000ee20000000800 */
[----:B0-----:R-:W-:Y:S02]  /*16e90*/  I2FP.F32.U32 R2, R7 ;  /* 0x0000000700027245 */ /* 0x001fe40000201000 */
[----:B--2---:R-:W-:-:S03]  /*16ea0*/  I2FP.F32.U32 R3, R5 ;  /* 0x0000000500037245 */ /* 0x004fc60000201000 */
[----:B------:R-:W-:Y:S01]  /*16eb0*/  FMUL R2, R2, UR7 ;  /* 0x0000000702027c20 */ /* 0x000fe20008400000 */
[----:B------:R-:W-:Y:S02]  /*16ec0*/  ULDC UR7, c[0x0][0x154] ;  /* 0x0000550000077ab9 */ /* 0x000fe40000000800 */
[----:B------:R-:W-:-:S03]  /*16ed0*/  FMUL R9, R3, UR7 ;  /* 0x0000000703097c20 */ /* 0x000fc60008400000 */
[----:B------:R-:W0:Y:S08]  /*16ee0*/  F2I.U32.TRUNC.NTZ R2, R2 ;  /* 0x0000000200027305 */ /* 0x000e30000020f000 */
[----:B------:R-:W2:Y:S01]  /*16ef0*/  F2I.U32.TRUNC.NTZ R9, R9 ;  /* 0x0000000900097305 */ /* 0x000ea2000020f000 */
[----:B0-----:R-:W-:Y:S02]  /*16f00*/  IMAD.MOV R3, RZ, RZ, -R2 ;  /* 0x000000ffff037224 */ /* 0x001fe400078e0a02 */
[----:B------:R-:W-:-:S02]  /*16f10*/  IMAD.MOV.U32 R2, RZ, RZ, R13 ;  /* 0x000000ffff027224 */ /* 0x000fc400078e000d */
[----:B-1----:R-:W-:Y:S02]  /*16f20*/  IMAD R7, R4, R3, R7 ;  /* 0x0000000304077224 */ /* 0x002fe400078e0207 */
[----:B--2---:R-:W-:-:S04]  /*16f30*/  IMAD.MOV R3, RZ, RZ, -R9 ;  /* 0x000000ffff037224 */ /* 0x004fc800078e0a09 */
[----:B---3--:R-:W-:Y:S01]  /*16f40*/  @P1 IMAD R7, R10, R3, R5 ;  /* 0x000000030a071224 */ /* 0x008fe200078e0205 */
[----:B------:R-:W-:Y:S01]  /*16f50*/  ISETP.NE.U32.AND P1, PT, RZ, UR8, PT ;  /* 0x00000008ff007c0c */ /* 0x000fe2000bf25070 */
[----:B------:R-:W-:-:S03]  /*16f60*/  IMAD.MOV.U32 R3, RZ, RZ, R15 ;  /* 0x000000ffff037224 */ /* 0x000fc600078e000f */
[----:B------:R-:W-:-:S13]  /*16f70*/  ISETP.NE.AND.EX P1, PT, RZ, UR9, PT, P1 ;  /* 0x00000009ff007c0c */ /* 0x000fda000bf25310 */
[----:B------:R-:W-:Y:S05]  /*16f80*/  @!P1 BRA `(.L_x_554) ;  /* 0x0000000000289947 */ /* 0x000fea0003800000 */
[----:B------:R-:W-:Y:S02]  /*16f90*/  ULDC UR7, c[0x0][0x634] ;  /* 0x00018d0000077ab9 */ /* 0x000fe40000000800 */
[----:B------:R-:W-:-:S04]  /*16fa0*/  IADD3 R3, P1, R13, UR7, RZ ;  /* 0x000000070d037c10 */ /* 0x000fc8000ff3e0ff */
[----:B------:R-:W-:-:S05]  /*16fb0*/  IADD3.X R9, RZ, R15, RZ, P1, !PT ;  /* 0x0000000fff097210 */ /* 0x000fca0000ffe4ff */
[----:B------:R-:W-:-:S04]  /*16fc0*/  IMAD.WIDE.U32 R4, R9, UR8, RZ ;  /* 0x0000000809047c25 */ /* 0x000fc8000f8e00ff */
[----:B------:R-:W-:-:S04]  /*16fd0*/  IMAD.WIDE.U32 R4, P1, R3, UR9, R4 ;  /* 0x0000000903047c25 */ /* 0x000fc8000f820004 */
[----:B------:R-:W-:-:S04]  /*16fe0*/  IMAD.WIDE.U32 R2, R3, UR8, RZ ;  /* 0x0000000803027c25 */ /* 0x000fc8000f8e00ff */
[----:B------:R-:W-:Y:S01]  /*16ff0*/  IMAD.MOV.U32 R2, RZ, RZ, R5 ;  /* 0x000000ffff027224 */ /* 0x000fe200078e0005 */
[----:B------:R-:W-:Y:S01]  /*17000*/  IADD3 RZ, P3, R3, R4, RZ ;  /* 0x0000000403ff7210 */ /* 0x000fe20007f7e0ff */
[----:B------:R-:W-:-:S04]  /*17010*/  IMAD.X R3, RZ, RZ, RZ, P1 ;  /* 0x000000ffff037224 */ /* 0x000fc800008e06ff */
[----:B------:R-:W-:-:S08]  /*17020*/  IMAD.WIDE.U32.X R2, R9, UR9, R2, P3 ;  /* 0x0000000909027c25 */ /* 0x000fd000098e0402 */
.L_x_554:
[--C-:B------:R-:W-:Y:S01]  /*17030*/  SHF.R.U64 R9, R2, UR10, R3.reuse ;  /* 0x0000000a02097c19 */ /* 0x100fe20008001203 */
[----:B------:R-:W-:Y:S01]  /*17040*/  ULDC.64 UR8, c[0x0][0x620] ;  /* 0x0001880000087ab9 */ /* 0x000fe20000000a00 */
[----:B------:R-:W-:Y:S01]  /*17050*/  SHF.R.U32.HI R2, RZ, UR10, R3 ;  /* 0x0000000aff027c19 */ /* 0x000fe20008011603 */
[----:B------:R-:W-:Y:S01]  /*17060*/  IMAD.MOV.U32 R3, RZ, RZ, R15 ;  /* 0x000000ffff037224 */ /* 0x000fe200078e000f */
[----:B------:R-:W-:Y:S01]  /*17070*/  IADD3 R11, P1, RZ, -R9, RZ ;  /* 0x80000009ff0b7210 */ /* 0x000fe20007f3e0ff */
[----:B------:R-:W-:-:S04]  /*17080*/  ULDC UR7, c[0x0][0x618] ;  /* 0x0001860000077ab9 */ /* 0x000fc80000000800 */
[----:B------:R-:W-:-:S04]  /*17090*/  IMAD.X R2, RZ, RZ, ~R2, P1 ;  /* 0x000000ffff027224 */ /* 0x000fc800008e0e02 */
[----:B------:R-:W-:-:S04]  /*170a0*/  IMAD R2, R2, UR8, RZ ;  /* 0x0000000802027c24 */ /* 0x000fc8000f8e02ff */
[----:B------:R-:W-:Y:S02]  /*170b0*/  IMAD R5, R11, UR9, R2 ;  /* 0x000000090b057c24 */ /* 0x000fe4000f8e0202 */
[----:B------:R-:W-:-:S04]  /*170c0*/  IMAD.MOV.U32 R2, RZ, RZ, R13 ;  /* 0x000000ffff027224 */ /* 0x000fc800078e000d */
[----:B------:R-:W-:Y:S01]  /*170d0*/  IMAD.WIDE.U32 R2, R11, UR8, R2 ;  /* 0x000000080b027c25 */ /* 0x000fe2000f8e0002 */
[----:B------:R-:W-:Y:S02]  /*170e0*/  ULDC.64 UR8, c[0x0][0x640] ;  /* 0x0001900000087ab9 */ /* 0x000fe40000000a00 */
[----:B------:R-:W-:Y:S01]  /*170f0*/  ISETP.NE.U32.AND P1, PT, RZ, UR8, PT ;  /* 0x00000008ff007c0c */ /* 0x000fe2000bf25070 */
[----:B------:R-:W-:-:S03]  /*17100*/  IMAD.IADD R3, R3, 0x1, R5 ;  /* 0x0000000103037824 */ /* 0x000fc600078e0205 */
[----:B------:R-:W-:Y:S02]  /*17110*/  ISETP.NE.AND.EX P1, PT, RZ, UR9, PT, P1 ;  /* 0x00000009ff007c0c */ /* 0x000fe4000bf25310 */
[--C-:B------:R-:W-:Y:S02]  /*17120*/  SHF.R.U64 R10, R2, UR7, R3.reuse ;  /* 0x00000007020a7c19 */ /* 0x100fe40008001203 */
[----:B------:R-:W-:Y:S01]  /*17130*/  SHF.R.U32.HI R3, RZ, UR7, R3 ;  /* 0x00000007ff037c19 */ /* 0x000fe20008011603 */
[----:B------:R-:W-:-:S03]  /*17140*/  ULDC UR7, c[0x0][0x608] ;  /* 0x0001820000077ab9 */ /* 0x000fc60000000800 */
[--C-:B------:R-:W-:Y:S02]  /*17150*/  SHF.R.U64 R12, R10, UR7, R3.reuse ;  /* 0x000000070a0c7c19 */ /* 0x100fe40008001203 */
[----:B------:R-:W-:Y:S01]  /*17160*/  SHF.R.U32.HI R3, RZ, UR7, R3 ;  /* 0x00000007ff037c19 */ /* 0x000fe20008011603 */
[----:B------:R-:W-:-:S03]  /*17170*/  ULDC UR7, c[0x0][0x658] ;  /* 0x0001960000077ab9 */ /* 0x000fc60000000800 */
[--C-:B------:R-:W-:Y:S02]  /*17180*/  SHF.R.U64 R11, R12, UR7, R3.reuse ;  /* 0x000000070c0b7c19 */ /* 0x100fe40008001203 */
[----:B------:R-:W-:-:S03]  /*17190*/  SHF.R.U32.HI R13, RZ, UR7, R3 ;  /* 0x00000007ff0d7c19 */ /* 0x000fc60008011603 */
[----:B------:R-:W-:Y:S01]  /*171a0*/  IMAD.MOV.U32 R2, RZ, RZ, R11 ;  /* 0x000000ffff027224 */ /* 0x000fe200078e000b */
[----:B------:R-:W-:Y:S01]  /*171b0*/  MOV R3, R13 ;  /* 0x0000000d00037202 */ /* 0x000fe20000000f00 */
[----:B------:R-:W-:Y:S06]  /*171c0*/  @!P1 BRA `(.L_x_555) ;  /* 0x0000000000289947 */ /* 0x000fec0003800000 */
[----:B------:R-:W-:Y:S02]  /*171d0*/  ULDC UR7, c[0x0][0x64c] ;  /* 0x0001930000077ab9 */ /* 0x000fe40000000800 */
[----:B------:R-:W-:-:S05]  /*171e0*/  IADD3 R3, P1, R11, UR7, RZ ;  /* 0x000000070b037c10 */ /* 0x000fca000ff3e0ff */
[----:B------:R-:W-:-:S04]  /*171f0*/  IMAD.X R13, RZ, RZ, R13, P1 ;  /* 0x000000ffff0d7224 */ /* 0x000fc800008e060d */
[----:B------:R-:W-:-:S04]  /*17200*/  IMAD.WIDE.U32 R4, R13, UR8, RZ ;  /* 0x000000080d047c25 */ /* 0x000fc8000f8e00ff */
[----:B------:R-:W-:-:S04]  /*17210*/  IMAD.WIDE.U32 R4, P1, R3, UR9, R4 ;  /* 0x0000000903047c25 */ /* 0x000fc8000f820004 */
[----:B------:R-:W-:-:S04]  /*17220*/  IMAD.WIDE.U32 R2, R3, UR8, RZ ;  /* 0x0000000803027c25 */ /* 0x000fc8000f8e00ff */
[----:B------:R-:W-:Y:S01]  /*17230*/  IMAD.MOV.U32 R2, RZ, RZ, R5 ;  /* 0x000000ffff027224 */ /* 0x000fe200078e0005 */
[----:B------:R-:W-:Y:S01]  /*17240*/  IADD3 RZ, P3, R3, R4, RZ ;  /* 0x0000000403ff7210 */ /* 0x000fe20007f7e0ff */
[----:B------:R-:W-:-:S04]  /*17250*/  IMAD.X R3, RZ, RZ, RZ, P1 ;  /* 0x000000ffff037224 */ /* 0x000fc800008e06ff */
[----:B------:R-:W-:-:S08]  /*17260*/  IMAD.WIDE.U32.X R2, R13, UR9, R2, P3 ;  /* 0x000000090d027c25 */ /* 0x000fd000098e0402 */
.L_x_555:
[----:B------:R-:W-:Y:S01]  /*17270*/  ULDC UR7, c[0x0][0x648] ;  /* 0x0001920000077ab9 */ /* 0x000fe20000000800 */
[----:B------:R-:W-:Y:S01]  /*17280*/  LOP3.LUT R12, R12, UR6, RZ, 0xc0, !PT ;  /* 0x000000060c0c7c12 */ /* 0x000fe2000f8ec0ff */
[----:B------:R-:W-:Y:S01]  /*17290*/  UISETP.NE.AND UP0, UPT, UR45, URZ, UPT ;  /* 0x0000003f2d00728c */ /* 0x000fe2000bf05270 */
[----:B------:R-:W-:Y:S01]  /*172a0*/  SHF.R.U64 R3, R2, UR7, R3 ;  /* 0x0000000702037c19 */ /* 0x000fe20008001203 */
[----:B------:R-:W-:Y:S01]  /*172b0*/  ULDC UR7, c[0x0][0x638] ;  /* 0x00018e0000077ab9 */ /* 0x000fe20000000800 */
[----:B------:R-:W-:-:S03]  /*172c0*/  LOP3.LUT R4, R10, UR4, RZ, 0xc0, !PT ;  /* 0x000000040a047c12 */ /* 0x000fc6000f8ec0ff */
[----:B------:R-:W-:Y:S01]  /*172d0*/  IMAD.MOV R2, RZ, RZ, -R3 ;  /* 0x000000ffff027224 */ /* 0x000fe200078e0a03 */
[----:B------:R-:W-:Y:S01]  /*172e0*/  PLOP3.LUT P1, PT, PT, PT, UP0, 0x40, 0x0 ;  /* 0x000000000000781c */ /* 0x000fe20003f2e808 */
[----:B------:R-:W-:Y:S01]  /*172f0*/  IMAD R12, R3, UR5, R12 ;  /* 0x00000005030c7c24 */ /* 0x000fe2000f8e020c */
[----:B------:R-:W-:Y:S01]  /*17300*/  PLOP3.LUT P3, PT, PT, PT, UP0, 0x40, 0x0 ;  /* 0x000000000000781c */ /* 0x000fe20003f6e808 */
[----:B------:R-:W-:Y:S01]  /*17310*/  IMAD R11, R2, UR7, R11 ;  /* 0x00000007020b7c24 */ /* 0x000fe2000f8e020b */
[----:B------:R-:W-:Y:S02]  /*17320*/  ULDC UR7, c[0x0][0x610] ;  /* 0x0001840000077ab9 */ /* 0x000fe40000000800 */
[----:B------:R-:W-:Y:S01]  /*17330*/  IMAD R7, R12, UR7, R7 ;  /* 0x000000070c077c24 */ /* 0x000fe2000f8e0207 */
[----:B------:R-:W-:Y:S02]  /*17340*/  ULDC UR7, c[0x0][0x600] ;  /* 0x0001800000077ab9 */ /* 0x000fe40000000800 */
[----:B------:R-:W-:-:S05]  /*17350*/  IMAD R4, R11, UR7, R4 ;  /* 0x000000070b047c24 */ /* 0x000fca000f8e0204 */
[----:B------:R-:W-:Y:S02]  /*17360*/  SEL R2, R4, R7, P1 ;  /* 0x0000000704027207 */ /* 0x000fe40000800000 */
[----:B------:R-:W-:Y:S01]  /*17370*/  SEL R3, R7, R4, P3 ;  /* 0x0000000407037207 */ /* 0x000fe20001800000 */
[----:B------:R-:W-:-:S07]  /*17380*/  IMAD.MOV.U32 R4, RZ, RZ, 0x1 ;  /* 0x00000001ff047424 */ /* 0x000fce00078e00ff */
.L_x_553:
[----:B------:R-:W-:Y:S05]  /*17390*/  BSYNC B1 ;  /* 0x0000000000017941 */ /* 0x000fea0003800000 */
.L_x_552:
[----:B------:R-:W-:-:S13]  /*173a0*/  LOP3.LUT P1, RZ, R4, 0xff, RZ, 0xc0, !PT ;  /* 0x000000ff04ff7812 */ /* 0x000fda000782c0ff */
[----:B------:R-:W-:Y:S05]  /*173b0*/  @P1 BRA `(.L_x_556) ;  /* 0xfffffff4001c1947 */ /* 0x000fea000383ffff */
[----:B------:R-:W-:Y:S05]  /*173c0*/  BSYNC B0 ;  /* 0x0000000000007941 */ /* 0x000fea0003800000 */
.L_x_544:
[----:B------:R-:W-:-:S03]  /*173d0*/  UMOV UR7, 0xffffffff ;  /* 0xffffffff00077882 */ /* 0x000fc60000000000 */
[----:B------:R-:W-:Y:S05]  /*173e0*/  BRA.DIV UR7, `(.L_x_557) ;  /* 0x0000000607887947 */ /* 0x000fea000b800000 */
[----:B------:R-:W-:-:S13]  /*173f0*/  ELECT P6, URZ, PT ;  /* 0x00000000003f782f */ /* 0x000fda00038c0000 */
.L_x_574:
[----:B------:R-:W-:Y:S04]  /*17400*/  BSSY B0, `(.L_x_558) ;  /* 0x0000047000007945 */ /* 0x000fe80003800000 */
[----:B------:R-:W-:Y:S05]  /*17410*/  @!P6 BRA `(.L_x_559) ;  /* 0x000000040014e947 */ /* 0x000fea0003800000 */
[----:B------:R-:W-:-:S04]  /*17420*/  ULOP3.LUT UR7, UR40, 0x2, URZ, 0xfc, !UPT ;  /* 0x0000000228077892 */ /* 0x000fc8000f8efc3f */
[----:B------:R-:W-:-:S06]  /*17430*/  UISETP.NE.AND UP0, UPT, UR7, 0x3, UPT ;  /* 0x000000030700788c */ /* 0x000fcc000bf05270 */
[----:B------:R-:W-:-:S13]  /*17440*/  PLOP3.LUT P0, PT, PT, PT, UP0, 0x80, 0x0 ;  /* 0x000000000000781c */ /* 0x000fda0003f0f008 */
[----:B------:R-:W-:Y:S05]  /*17450*/  @!P0 BRA `(.L_x_560) ;  /* 0x0000000000048947 */ /* 0x000fea0003800000 */
[----:B------:R-:W-:Y:S01]  /*17460*/  BPT.TRAP 0x1 ;  /* 0x000000040000795c */ /* 0x000fe20000300000 */
.L_x_560:
[----:B------:R-:W0:Y:S01]  /*17470*/  S2R R3, SR_CgaCtaId ;  /* 0x0000000000037919 */ /* 0x000e220000008800 */
[----:B------:R-:W-:-:S04]  /*17480*/  MOV R2, 0x400 ;  /* 0x0000040000027802 */ /* 0x000fc80000000f00 */
[----:B0-----:R-:W-:Y:S02]  /*17490*/  LEA R3, R3, R2, 0x18 ;  /* 0x0000000203037211 */ /* 0x001fe400078ec0ff */
[----:B------:R-:W-:-:S03]  /*174a0*/  SHF.L.U32 R2, R0, 0x1f, RZ ;  /* 0x0000001f00027819 */ /* 0x000fc600000006ff */
[----:B------:R-:W-:-:S04]  /*174b0*/  VIADD R3, R3, 0x38 ;  /* 0x0000003803037836 */ /* 0x000fc80000000000 */
[----:B------:R-:W-:-:S04]  /*174c0*/  IMAD R5, R6, 0x8, R3 ;  /* 0x0000000806057824 */ /* 0x000fc800078e0203 */
[----:B------:R-:W0:Y:S02]  /*174d0*/  SYNCS.PHASECHK.TRANS64.TRYWAIT P0, [R5+URZ], R2 ;  /* 0x00000002050075a7 */ /* 0x000e24000800017f */
[----:B0-----:R-:W-:Y:S05]  /*174e0*/  @!P0 BRA `(.L_x_561) ;  /* 0x0000000400688947 */ /* 0x001fea0003800000 */
.L_x_575:
[----:B------:R-:W-:-:S04]  /*174f0*/  IADD3 R6, R6, 0x1, RZ ;  /* 0x0000000106067810 */ /* 0x000fc80007ffe0ff */
[----:B------:R-:W-:-:S04]  /*17500*/  ISETP.NE.AND P0, PT, R6, 0x7, PT ;  /* 0x000000070600780c */ /* 0x000fc80003f05270 */
[----:B0-----:R-:W-:Y:S02]  /*17510*/  SEL R5, RZ, 0x1, P0 ;  /* 0x00000001ff057807 */ /* 0x001fe40000000000 */
[----:B------:R-:W-:Y:S02]  /*17520*/  SEL R6, R6, RZ, P0 ;  /* 0x000000ff06067207 */ /* 0x000fe40000000000 */
[----:B------:R-:W-:-:S03]  /*17530*/  LOP3.LUT R5, R0, R5, RZ, 0x3c, !PT ;  /* 0x0000000500057212 */ /* 0x000fc600078e3cff */
[----:B------:R-:W-:Y:S01]  /*17540*/  IMAD R7, R6, 0x8, R3 ;  /* 0x0000000806077824 */ /* 0x000fe200078e0203 */
[----:B------:R-:W-:-:S04]  /*17550*/  SHF.L.U32 R0, R5, 0x1f, RZ ;  /* 0x0000001f05007819 */ /* 0x000fc800000006ff */
[----:B------:R-:W0:Y:S02]  /*17560*/  SYNCS.PHASECHK.TRANS64.TRYWAIT P0, [R7+URZ], R0 ;  /* 0x00000000070075a7 */ /* 0x000e24000800017f */
[----:B0-----:R-:W-:Y:S05]  /*17570*/  @!P0 BRA `(.L_x_562) ;  /* 0x0000000400588947 */ /* 0x001fea0003800000 */
.L_x_576:
[----:B0-----:R-:W-:-:S05]  /*17580*/  VIADD R0, R6, 0x1 ;  /* 0x0000000106007836 */ /* 0x001fca0000000000 */
[----:B------:R-:W-:-:S04]  /*17590*/  ISETP.NE.AND P0, PT, R0, 0x7, PT ;  /* 0x000000070000780c */ /* 0x000fc80003f05270 */
[----:B------:R-:W-:Y:S02]  /*175a0*/  SEL R2, RZ, 0x1, P0 ;  /* 0x00000001ff027807 */ /* 0x000fe40000000000 */
[----:B------:R-:W-:Y:S02]  /*175b0*/  SEL R4, R0, RZ, P0 ;  /* 0x000000ff00047207 */ /* 0x000fe40000000000 */
[----:B------:R-:W-:-:S03]  /*175c0*/  LOP3.LUT R5, R5, R2, RZ, 0x3c, !PT ;  /* 0x0000000205057212 */ /* 0x000fc600078e3cff */
[----:B------:R-:W-:Y:S01]  /*175d0*/  IMAD R7, R4, 0x8, R3 ;  /* 0x0000000804077824 */ /* 0x000fe200078e0203 */
[----:B------:R-:W-:-:S04]  /*175e0*/  SHF.L.U32 R0, R5, 0x1f, RZ ;  /* 0x0000001f05007819 */ /* 0x000fc800000006ff */
[----:B------:R-:W0:Y:S02]  /*175f0*/  SYNCS.PHASECHK.TRANS64.TRYWAIT P0, [R7+URZ], R0 ;  /* 0x00000000070075a7 */ /* 0x000e24000800017f */
[----:B0-----:R-:W-:Y:S05]  /*17600*/  @!P0 BRA `(.L_x_563) ;  /* 0x0000000400488947 */ /* 0x001fea0003800000 */
.L_x_577:
        /* <DEDUP_REMOVED lines=9> */
.L_x_578:
        /* <DEDUP_REMOVED lines=9> */
.L_x_579:
[----:B0-----:R-:W-:-:S04]  /*17730*/  IADD3 R0, R4, 0x1, RZ ;  /* 0x0000000104007810 */ /* 0x001fc80007ffe0ff */
        /* <DEDUP_REMOVED lines=8> */
.L_x_580:
[----:B0-----:R-:W-:-:S05]  /*177c0*/  VIADD R0, R4, 0x1 ;  /* 0x0000000104007836 */ /* 0x001fca0000000000 */
[----:B------:R-:W-:-:S04]  /*177d0*/  ISETP.NE.AND P0, PT, R0, 0x7, PT ;  /* 0x000000070000780c */ /* 0x000fc80003f05270 */
[----:B------:R-:W-:Y:S02]  /*177e0*/  SEL R2, RZ, 0x1, P0 ;  /* 0x00000001ff027807 */ /* 0x000fe40000000000 */
[----:B------:R-:W-:Y:S02]  /*177f0*/  SEL R0, R0, RZ, P0 ;  /* 0x000000ff00007207 */ /* 0x000fe40000000000 */
[----:B------:R-:W-:-:S03]  /*17800*/  LOP3.LUT R2, R5, R2, RZ, 0x3c, !PT ;  /* 0x0000000205027212 */ /* 0x000fc600078e3cff */
[----:B------:R-:W-:Y:S01]  /*17810*/  IMAD R3, R0, 0x8, R3 ;  /* 0x0000000800037824 */ /* 0x000fe200078e0203 */
[----:B------:R-:W-:-:S07]  /*17820*/  SHF.L.U32 R0, R2, 0x1f, RZ ;  /* 0x0000001f02007819 */ /* 0x000fce00000006ff */
.L_x_567:
[----:B0-----:R0:W1:Y:S02]  /*17830*/  SYNCS.PHASECHK.TRANS64.TRYWAIT P0, [R3+URZ], R0 ;  /* 0x00000000030075a7 */ /* 0x001064000800017f */
[----:B-1----:R-:W-:Y:S05]  /*17840*/  @!P0 NANOSLEEP.SYNCS 0x989680 ;  /* 0x009896800000895d */ /* 0x002fea0003900000 */
[----:B------:R-:W1:Y:S02]  /*17850*/  @!P0 SYNCS.PHASECHK.TRANS64 P0, [R3+URZ], R0 ;  /* 0x00000000030085a7 */ /* 0x000e64000800007f */
[----:B-1----:R-:W-:Y:S05]  /*17860*/  @!P0 BRA `(.L_x_567) ;  /* 0xfffffffc00f08947 */ /* 0x002fea000383ffff */
.L_x_559:
[----:B------:R-:W-:Y:S05]  /*17870*/  BSYNC B0 ;  /* 0x0000000000007941 */ /* 0x000fea0003800000 */
.L_x_558:
[----:B------:R-:W-:Y:S05]  /*17880*/  EXIT ;  /* 0x000000000000794d */ /* 0x000fea0003800000 */
.L_x_17:
[----:B-1----:R1:W4:Y:S02]  /*17890*/  SYNCS.PHASECHK.TRANS64.TRYWAIT P1, [R3+URZ], R0 ;  /* 0x00000000030075a7 */ /* 0x002324000802017f */
[----:B----4-:R-:W-:Y:S05]  /*178a0*/  @!P1 NANOSLEEP.SYNCS 0x989680 ;  /* 0x009896800000995d */ /* 0x010fea0003900000 */
[----:B------:R-:W4:Y:S02]  /*178b0*/  @!P1 SYNCS.PHASECHK.TRANS64 P1, [R3+URZ], R0 ;  /* 0x00000000030095a7 */ /* 0x000f24000802007f */
[----:B----4-:R-:W-:Y:S05]  /*178c0*/  @!P1 BRA `(.L_x_17) ;  /* 0xfffffffc00f09947 */ /* 0x010fea000383ffff */
[----:B------:R-:W-:Y:S05]  /*178d0*/  BRA `(.L_x_16) ;  /* 0xfffffe9800e87947 */ /* 0x000fea000383ffff */
.L_x_22:
[----:B-1----:R-:W-:-:S04]  /*178e0*/  IMAD.U32 R5, RZ, RZ, UR4 ;  /* 0x00000004ff057e24 */ /* 0x002fc8000f8e00ff */
[----:B------:R1:W2:Y:S03]  /*178f0*/  SYNCS.PHASECHK.TRANS64.TRYWAIT P1, [R5+URZ], R4 ;  /* 0x00000004050075a7 */ /* 0x0002a6000802017f */
[----:B--2---:R-:W-:Y:S05]  /*17900*/  @!P1 NANOSLEEP.SYNCS 0x989680 ;  /* 0x009896800000995d */ /* 0x004fea0003900000 */
[----:B------:R-:W2:Y:S02]  /*17910*/  @!P1 SYNCS.PHASECHK.TRANS64 P1, [R5+URZ], R4 ;  /* 0x00000004050095a7 */ /* 0x000ea4000802007f */
[----:B--2---:R-:W-:Y:S05]  /*17920*/  @!P1 BRA `(.L_x_22) ;  /* 0xfffffffc00ec9947 */ /* 0x004fea000383ffff */
[----:B------:R-:W-:Y:S05]  /*17930*/  BRA `(.L_x_21) ;  /* 0xfffffeb000487947 */ /* 0x000fea000383ffff */
.L_x_545:
[----:B------:R-:W-:Y:S01]  /*17940*/  BSSY B1, `(.L_x_568) ;  /* 0x0000006000017945 */ /* 0x000fe20003800000 */
[----:B------:R-:W-:-:S07]  /*17950*/  IMAD.MOV.U32 R15, RZ, RZ, -0x1 ;  /* 0xffffffffff0f7424 */ /* 0x000fce00078e00ff */
[----:B------:R-:W-:Y:S05]  /*17960*/  WARPSYNC.COLLECTIVE R15, `(.L_x_569) ;  /* 0x000000000f0c7348 */ /* 0x000fea0003c00000 */
[----:B------:R-:W-:Y:S02]  /*17970*/  ELECT P6, UR62, PT ;  /* 0x00000000003e782f */ /* 0x000fe400038c0000 */
[----:B------:R-:W-:Y:S01]  /*17980*/  MOV R14, UR62 ;  /* 0x0000003e000e7c02 */ /* 0x000fe20008000f00 */
[----:B------:R-:W-:Y:S10]  /*17990*/  ENDCOLLECTIVE ;  /* 0x000000000000791b */ /* 0x000ff40003800000 */
.L_x_569:
[----:B------:R-:W-:Y:S05]  /*179a0*/  BSYNC B1 ;  /* 0x0000000000017941 */ /* 0x000fea0003800000 */
.L_x_568:
[----:B------:R-:W-:Y:S05]  /*179b0*/  BRA `(.L_x_570) ;  /* 0xffffffec00a87947 */ /* 0x000fea000383ffff */
.L_x_548:
[----:B0-----:R0:W1:Y:S02]  /*179c0*/  SYNCS.PHASECHK.TRANS64.TRYWAIT P1, [R10+URZ+0x38], R5 ;  /* 0x000038050a0075a7 */ /* 0x001064000802017f */
[----:B-1----:R-:W-:Y:S05]  /*179d0*/  @!P1 NANOSLEEP.SYNCS 0x989680 ;  /* 0x009896800000995d */ /* 0x002fea0003900000 */
[----:B------:R-:W1:Y:S02]  /*179e0*/  @!P1 SYNCS.PHASECHK.TRANS64 P1, [R10+URZ+0x38], R5 ;  /* 0x000038050a0095a7 */ /* 0x000e64000802007f */
[----:B-1----:R-:W-:Y:S05]  /*179f0*/  @!P1 BRA `(.L_x_548) ;  /* 0xfffffffc00f09947 */ /* 0x002fea000383ffff */
[----:B------:R-:W-:Y:S05]  /*17a00*/  BRA `(.L_x_571) ;  /* 0xffffffec00dc7947 */ /* 0x000fea000383ffff */
.L_x_557:
[----:B------:R-:W-:Y:S01]  /*17a10*/  BSSY B0, `(.L_x_572) ;  /* 0x0000006000007945 */ /* 0x000fe20003800000 */
[----:B------:R-:W-:-:S07]  /*17a20*/  IMAD.MOV.U32 R15, RZ, RZ, -0x1 ;  /* 0xffffffffff0f7424 */ /* 0x000fce00078e00ff */
[----:B------:R-:W-:Y:S05]  /*17a30*/  WARPSYNC.COLLECTIVE R15, `(.L_x_573) ;  /* 0x000000000f0c7348 */ /* 0x000fea0003c00000 */
[----:B------:R-:W-:Y:S02]  /*17a40*/  ELECT P6, UR62, PT ;  /* 0x00000000003e782f */ /* 0x000fe400038c0000 */
[----:B------:R-:W-:Y:S01]  /*17a50*/  MOV R14, UR62 ;  /* 0x0000003e000e7c02 */ /* 0x000fe20008000f00 */
[----:B------:R-:W-:Y:S10]  /*17a60*/  ENDCOLLECTIVE ;  /* 0x000000000000791b */ /* 0x000ff40003800000 */
.L_x_573:
[----:B------:R-:W-:Y:S05]  /*17a70*/  BSYNC B0 ;  /* 0x0000000000007941 */ /* 0x000fea0003800000 */
.L_x_572:
[----:B------:R-:W-:Y:S05]  /*17a80*/  BRA `(.L_x_574) ;  /* 0xfffffff8005c7947 */ /* 0x000fea000383ffff */
.L_x_561:
[----:B0-----:R0:W1:Y:S02]  /*17a90*/  SYNCS.PHASECHK.TRANS64.TRYWAIT P0, [R5+URZ], R2 ;  /* 0x00000002050075a7 */ /* 0x001064000800017f */
[----:B-1----:R-:W-:Y:S05]  /*17aa0*/  @!P0 NANOSLEEP.SYNCS 0x989680 ;  /* 0x009896800000895d */ /* 0x002fea0003900000 */
[----:B------:R-:W1:Y:S02]  /*17ab0*/  @!P0 SYNCS.PHASECHK.TRANS64 P0, [R5+URZ], R2 ;  /* 0x00000002050085a7 */ /* 0x000e64000800007f */
[----:B-1----:R-:W-:Y:S05]  /*17ac0*/  @!P0 BRA `(.L_x_561) ;  /* 0xfffffffc00f08947 */ /* 0x002fea000383ffff */
[----:B------:R-:W-:Y:S05]  /*17ad0*/  BRA `(.L_x_575) ;  /* 0xfffffff800847947 */ /* 0x000fea000383ffff */
.L_x_562:
[----:B0-----:R0:W1:Y:S02]  /*17ae0*/  SYNCS.PHASECHK.TRANS64.TRYWAIT P0, [R7+URZ], R0 ;  /* 0x00000000070075a7 */ /* 0x001064000800017f */
[----:B-1----:R-:W-:Y:S05]  /*17af0*/  @!P0 NANOSLEEP.SYNCS 0x989680 ;  /* 0x009896800000895d */ /* 0x002fea0003900000 */
[----:B------:R-:W1:Y:S02]  /*17b00*/  @!P0 SYNCS.PHASECHK.TRANS64 P0, [R7+URZ], R0 ;  /* 0x00000000070085a7 */ /* 0x000e64000800007f */
[----:B-1----:R-:W-:Y:S05]  /*17b10*/  @!P0 BRA `(.L_x_562) ;  /* 0xfffffffc00f08947 */ /* 0x002fea000383ffff */
[----:B------:R-:W-:Y:S05]  /*17b20*/  BRA `(.L_x_576) ;  /* 0xfffffff800947947 */ /* 0x000fea000383ffff */
.L_x_563:
[----:B0-----:R0:W1:Y:S02]  /*17b30*/  SYNCS.PHASECHK.TRANS64.TRYWAIT P0, [R7+URZ], R0 ;  /* 0x00000000070075a7 */ /* 0x001064000800017f */
[----:B-1----:R-:W-:Y:S05]  /*17b40*/  @!P0 NANOSLEEP.SYNCS 0x989680 ;  /* 0x009896800000895d */ /* 0x002fea0003900000 */
[----:B------:R-:W1:Y:S02]  /*17b50*/  @!P0 SYNCS.PHASECHK.TRANS64 P0, [R7+URZ], R0 ;  /* 0x00000000070085a7 */ /* 0x000e64000800007f */
[----:B-1----:R-:W-:Y:S05]  /*17b60*/  @!P0 BRA `(.L_x_563) ;  /* 0xfffffffc00f08947 */ /* 0x002fea000383ffff */
[----:B------:R-:W-:Y:S05]  /*17b70*/  BRA `(.L_x_577) ;  /* 0xfffffff800a47947 */ /* 0x000fea000383ffff */
.L_x_564:
[----:B0-----:R0:W1:Y:S02]  /*17b80*/  SYNCS.PHASECHK.TRANS64.TRYWAIT P0, [R7+URZ], R0 ;  /* 0x00000000070075a7 */ /* 0x001064000800017f */
[----:B-1----:R-:W-:Y:S05]  /*17b90*/  @!P0 NANOSLEEP.SYNCS 0x989680 ;  /* 0x009896800000895d */ /* 0x002fea0003900000 */
[----:B------:R-:W1:Y:S02]  /*17ba0*/  @!P0 SYNCS.PHASECHK.TRANS64 P0, [R7+URZ], R0 ;  /* 0x00000000070085a7 */ /* 0x000e64000800007f */
[----:B-1----:R-:W-:Y:S05]  /*17bb0*/  @!P0 BRA `(.L_x_564) ;  /* 0xfffffffc00f08947 */ /* 0x002fea000383ffff */
[----:B------:R-:W-:Y:S05]  /*17bc0*/  BRA `(.L_x_578) ;  /* 0xfffffff800b47947 */ /* 0x000fea000383ffff */
.L_x_565:
[----:B0-----:R0:W1:Y:S02]  /*17bd0*/  SYNCS.PHASECHK.TRANS64.TRYWAIT P0, [R7+URZ], R0 ;  /* 0x00000000070075a7 */ /* 0x001064000800017f */
[----:B-1----:R-:W-:Y:S05]  /*17be0*/  @!P0 NANOSLEEP.SYNCS 0x989680 ;  /* 0x009896800000895d */ /* 0x002fea0003900000 */
[----:B------:R-:W1:Y:S02]  /*17bf0*/  @!P0 SYNCS.PHASECHK.TRANS64 P0, [R7+URZ], R0 ;  /* 0x00000000070085a7 */ /* 0x000e64000800007f */
[----:B-1----:R-:W-:Y:S05]  /*17c00*/  @!P0 BRA `(.L_x_565) ;  /* 0xfffffffc00f08947 */ /* 0x002fea000383ffff */
[----:B------:R-:W-:Y:S05]  /*17c10*/  BRA `(.L_x_579) ;  /* 0xfffffff800c47947 */ /* 0x000fea000383ffff */
.L_x_566:
[----:B0-----:R0:W1:Y:S02]  /*17c20*/  SYNCS.PHASECHK.TRANS64.TRYWAIT P0, [R7+URZ], R0 ;  /* 0x00000000070075a7 */ /* 0x001064000800017f */
[----:B-1----:R-:W-:Y:S05]  /*17c30*/  @!P0 NANOSLEEP.SYNCS 0x989680 ;  /* 0x009896800000895d */ /* 0x002fea0003900000 */
[----:B------:R-:W1:Y:S02]  /*17c40*/  @!P0 SYNCS.PHASECHK.TRANS64 P0, [R7+URZ], R0 ;  /* 0x00000000070085a7 */ /* 0x000e64000800007f */
[----:B-1----:R-:W-:Y:S05]  /*17c50*/  @!P0 BRA `(.L_x_566) ;  /* 0xfffffffc00f08947 */ /* 0x002fea000383ffff */
[----:B------:R-:W-:Y:S05]  /*17c60*/  BRA `(.L_x_580) ;  /* 0xfffffff800d47947 */ /* 0x000fea000383ffff */
.L_x_581:
[----:B------:R-:W-:-:S00]  /*17c70*/  BRA `(.L_x_581) ;  /* 0xfffffffc00fc7947 */ /* 0x000fc0000383ffff */
[----:B------:R-:W-:-:S00]  /*17c80*/  NOP ;  /* 0x0000000000007918 */ /* 0x000fc00000000000 */
[----:B------:R-:W-:-:S00]  /*17c90*/  NOP ;  /* 0x0000000000007918 */ /* 0x000fc00000000000 */
[----:B------:R-:W-:-:S00]  /*17ca0*/  NOP ;  /* 0x0000000000007918 */ /* 0x000fc00000000000 */
[----:B------:R-:W-:-:S00]  /*17cb0*/  NOP ;  /* 0x0000000000007918 */ /* 0x000fc00000000000 */
[----:B------:R-:W-:-:S00]  /*17cc0*/  NOP ;  /* 0x0000000000007918 */ /* 0x000fc00000000000 */
[----:B------:R-:W-:-:S00]  /*17cd0*/  NOP ;  /* 0x0000000000007918 */ /* 0x000fc00000000000 */
[----:B------:R-:W-:-:S00]  /*17ce0*/  NOP ;  /* 0x0000000000007918 */ /* 0x000fc00000000000 */
[----:B------:R-:W-:-:S00]  /*17cf0*/  NOP ;  /* 0x0000000000007918 */ /* 0x000fc00000000000 */
.L_x_582:


//--------------------- .nv.global.init           --------------------------
	.section	.nv.global.init,"aw",@progbits
.nv.global.init:
	.type		$str$22,@object
	.size		$str$22,($str$23 - $str$22)
$str$22:
        /*0000*/ 	.byte	0x6b, 0x5f, 0x74, 0x69, 0x6c, 0x65, 0x5f, 0x63, 0x6f, 0x75, 0x6e, 0x74, 0x20, 0x3e, 0x3d, 0x20
        /*0010*/ 	.byte	0x31, 0x00
	.type		$str$23,@object
	.size		$str$23,(__unnamed_1 - $str$23)
$str$23:
        /*0012*/ 	.byte	0x2f, 0x74, 0x6d, 0x70, 0x2f, 0x63, 0x75, 0x74, 0x6c, 0x61, 0x73, 0x73, 0x5f, 0x73, 0x77, 0x65
        /*0022*/ 	.byte	0x65, 0x70, 0x5f, 0x73, 0x72, 0x63, 0x2f, 0x69, 0x6e, 0x63, 0x6c, 0x75, 0x64, 0x65, 0x2f, 0x63
        /*0032*/ 	.byte	0x75, 0x74, 0x6c, 0x61, 0x73, 0x73, 0x2f, 0x67, 0x65, 0x6d, 0x6d, 0x2f, 0x63, 0x6f, 0x6c, 0x6c
        /*0042*/ 	.byte	0x65, 0x63, 0x74, 0x69, 0x76, 0x65, 0x2f, 0x73, 0x6d, 0x39, 0x30, 0x5f, 0x6d, 0x6d, 0x61, 0x5f
        /*0052*/ 	.byte	0x74, 0x6d, 0x61, 0x5f, 0x67, 0x6d, 0x6d, 0x61, 0x5f, 0x73, 0x73, 0x5f, 0x77, 0x61, 0x72, 0x70
        /*0062*/ 	.byte	0x73, 0x70, 0x65, 0x63, 0x69, 0x61, 0x6c, 0x69, 0x7a, 0x65, 0x64, 0x2e, 0x68, 0x70, 0x70, 0x00
	.type		__unnamed_1,@object
	.size		__unnamed_1,(.L_0 - __unnamed_1)
__unnamed_1:
        /* <DEDUP_REMOVED lines=181> */
        /*0bc2*/ 	.byte	0x65, 0x6e, 0x74, 0x69, 0x74, 0x79, 0x5d, 0x00
.L_0:


//--------------------- .nv.shared._ZN7cutlass13device_kernelINS_4gemm6kernel13GemmUniversalIN4cute5tupleIJiiiiEEENS1_10collective13CollectiveMmaINS1_34MainloopSm90TmaGmmaWarpSpecializedILi7ENS5_IJNS4_1CILi1EEESB_SB_EEENS1_35KernelTmaWarpSpecializedCooperativeEEENS5_IJNSA_ILi256EEESF_NSA_ILi32EEEEEENS_10bfloat16_tENS5_IJlSB_lEEESI_SJ_NS4_8TiledMMAINS4_8MMA_AtomIJNS4_4SM904GMMA28MMA_64x256x16_F32BF16BF16_SSILNSN_5MajorE0ELSP_0ELNSN_7ScaleInE1ELSQ_1EEEEEENS4_6LayoutINS5_IJNSA_ILi2EEESB_SB_EEENS5_IJSB_NSA_ILi0EEESW_EEEEENS5_IJNS4_10UnderscoreESZ_SZ_EEEEENS4_13SM90_TMA_LOADENS4_14ComposedLayoutINS4_7SwizzleILi2ELi4ELi3EEENS4_18smem_ptr_flag_bitsILi16EEENST_INS5_IJNSA_ILi8EEESG_EEENS5_IJSG_SB_EEEEEEEvNS4_8identityES12_S1C_vS1D_EENS_8epilogue10collective6detail29Sm90TmaWarpSpecializedAdapterINS1G_15DefaultEpilogueISI_SJ_SJ_NS1F_6thread17LinearCombinationISI_Li1EffLNS1K_9ScaleType4KindE0ELNS_15FloatRoundStyleE2ESI_EENS1_15EpilogueDefaultEEEEEvvEEEEvNT_6ParamsE --------------------------
	.section	.nv.shared._ZN7cutlass13device_kernelINS_4gemm6kernel13GemmUniversalIN4cute5tupleIJiiiiEEENS1_10collective13CollectiveMmaINS1_34MainloopSm90TmaGmmaWarpSpecializedILi7ENS5_IJNS4_1CILi1EEESB_SB_EEENS1_35KernelTmaWarpSpecializedCooperativeEEENS5_IJNSA_ILi256EEESF_NSA_ILi32EEEEEENS_10bfloat16_tENS5_IJlSB_lEEESI_SJ_NS4_8TiledMMAINS4_8MMA_AtomIJNS4_4SM904GMMA28MMA_64x256x16_F32BF16BF16_SSILNSN_5MajorE0ELSP_0ELNSN_7ScaleInE1ELSQ_1EEEEEENS4_6LayoutINS5_IJNSA_ILi2EEESB_SB_EEENS5_IJSB_NSA_ILi0EEESW_EEEEENS5_IJNS4_10UnderscoreESZ_SZ_EEEEENS4_13SM90_TMA_LOADENS4_14ComposedLayoutINS4_7SwizzleILi2ELi4ELi3EEENS4_18smem_ptr_flag_bitsILi16EEENST_INS5_IJNSA_ILi8EEESG_EEENS5_IJSG_SB_EEEEEEEvNS4_8identityES12_S1C_vS1D_EENS_8epilogue10collective6detail29Sm90TmaWarpSpecializedAdapterINS1G_15DefaultEpilogueISI_SJ_SJ_NS1F_6thread17LinearCombinationISI_Li1EffLNS1K_9ScaleType4KindE0ELNS_15FloatRoundStyleE2ESI_EENS1_15EpilogueDefaultEEEEEvvEEEEvNT_6ParamsE,"aw",@nobits
	.sectionflags	@""
	.align	16
	.zero		1024


//--------------------- .nv.shared.reserved.0     --------------------------
	.section	.nv.shared.reserved.0,"aw",@nobits
	.weak		__nv_reservedSMEM_offset_0_alias
	.size		__nv_reservedSMEM_offset_0_alias, 0, 0
	.other		__nv_reservedSMEM_offset_0_alias,@"STO_CUDA_RESERVED_SHARED STV_DEFAULT"
__nv_reservedSMEM_offset_0_alias:
	.zero		0


//--------------------- .nv.global                --------------------------
	.section	.nv.global,"aw",@nobits
.nv.global:
	.type		_ZN40_INTERNAL_e17739f3_4_k_cu_7c6f6e9a_289904cute1_E,@object
	.size		_ZN40_INTERNAL_e17739f3_4_k_cu_7c6f6e9a_289904cute1_E,(_ZN40_INTERNAL_e17739f3_4_k_cu_7c6f6e9a_289904cuda3std3__45__cpo6cbeginE - _ZN40_INTERNAL_e17739f3_4_k_cu_7c6f6e9a_289904cute1_E)
_ZN40_INTERNAL_e17739f3_4_k_cu_7c6f6e9a_289904cute1_E:
	.zero		1
	.type		_ZN40_INTERNAL_e17739f3_4_k_cu_7c6f6e9a_289904cuda3std3__45__cpo6cbeginE,@object
	.size		_ZN40_INTERNAL_e17739f3_4_k_cu_7c6f6e9a_289904cuda3std3__45__cpo6cbeginE,(_ZN40_INTERNAL_e17739f3_4_k_cu_7c6f6e9a_289904cuda3std3__48in_placeE - _ZN40_INTERNAL_e17739f3_4_k_cu_7c6f6e9a_289904cuda3std3__45__cpo6cbeginE)
_ZN40_INTERNAL_e17739f3_4_k_cu_7c6f6e9a_289904cuda3std3__45__cpo6cbeginE:
	.zero		1
	.type		_ZN40_INTERNAL_e17739f3_4_k_cu_7c6f6e9a_289904cuda3std3__48in_placeE,@object
	.size		_ZN40_INTERNAL_e17739f3_4_k_cu_7c6f6e9a_289904cuda3std3__48in_placeE,(_ZN40_INTERNAL_e17739f3_4_k_cu_7c6f6e9a_289904cuda3std6ranges3__45__cpo9iter_moveE - _ZN40_INTERNAL_e17739f3_4_k_cu_7c6f6e9a_289904cuda3std3__48in_placeE)
_ZN40_INTERNAL_e17739f3_4_k_cu_7c6f6e9a_289904cuda3std3__48in_placeE:
	.zero		1
	.type		_ZN40_INTERNAL_e17739f3_4_k_cu_7c6f6e9a_289904cuda3std6ranges3__45__cpo9iter_moveE,@object
	.size		_ZN40_INTERNAL_e17739f3_4_k_cu_7c6f6e9a_289904cuda3std6ranges3__45__cpo9iter_moveE,(_ZN40_INTERNAL_e17739f3_4_k_cu_7c6f6e9a_289904cuda3std3__45__cpo5beginE - _ZN40_INTERNAL_e17739f3_4_k_cu_7c6f6e9a_289904cuda3std6ranges3__45__cpo9iter_moveE)
_ZN40_INTERNAL_e17739f3_4_k_cu_7c6f6e9a_289904cuda3std6ranges3__45__cpo9iter_moveE:
	.zero		1
	.type		_ZN40_INTERNAL_e17739f3_4_k_cu_7c6f6e9a_289904cuda3std3__45__cpo5beginE,@object
	.size		_ZN40_INTERNAL_e17739f3_4_k_cu_7c6f6e9a_289904cuda3std3__45__cpo5beginE,(_ZN40_INTERNAL_e17739f3_4_k_cu_7c6f6e9a_289904cuda3std3__442_GLOBAL__N__e17739f3_4_k_cu_7c6f6e9a_289906ignoreE - _ZN40_INTERNAL_e17739f3_4_k_cu_7c6f6e9a_289904cuda3std3__45__cpo5beginE)
_ZN40_INTERNAL_e17739f3_4_k_cu_7c6f6e9a_289904cuda3std3__45__cpo5beginE:
	.zero		1
	.type		_ZN40_INTERNAL_e17739f3_4_k_cu_7c6f6e9a_289904cuda3std3__442_GLOBAL__N__e17739f3_4_k_cu_7c6f6e9a_289906ignoreE,@object
	.size		_ZN40_INTERNAL_e17739f3_4_k_cu_7c6f6e9a_289904cuda3std3__442_GLOBAL__N__e17739f3_4_k_cu_7c6f6e9a_289906ignoreE,(_ZN40_INTERNAL_e17739f3_4_k_cu_7c6f6e9a_289904cute7productE - _ZN40_INTERNAL_e17739f3_4_k_cu_7c6f6e9a_289904cuda3std3__442_GLOBAL__N__e17739f3_4_k_cu_7c6f6e9a_289906ignoreE)
_ZN40_INTERNAL_e17739f3_4_k_cu_7c6f6e9a_289904cuda3std3__442_GLOBAL__N__e17739f3_4_k_cu_7c6f6e9a_289906ignoreE:
	.zero		1
	.type		_ZN40_INTERNAL_e17739f3_4_k_cu_7c6f6e9a_289904cute7productE,@object
	.size		_ZN40_INTERNAL_e17739f3_4_k_cu_7c6f6e9a_289904cute7productE,(_ZN40_INTERNAL_e17739f3_4_k_cu_7c6f6e9a_289904cuda3std3__45__cpo3endE - _ZN40_INTERNAL_e17739f3_4_k_cu_7c6f6e9a_289904cute7productE)
_ZN40_INTERNAL_e17739f3_4_k_cu_7c6f6e9a_289904cute7productE:
	.zero		1
	.type		_ZN40_INTERNAL_e17739f3_4_k_cu_7c6f6e9a_289904cuda3std3__45__cpo3endE,@object
	.size		_ZN40_INTERNAL_e17739f3_4_k_cu_7c6f6e9a_289904cuda3std3__45__cpo3endE,(_ZN40_INTERNAL_e17739f3_4_k_cu_7c6f6e9a_289904cuda3std3__419piecewise_constructE - _ZN40_INTERNAL_e17739f3_4_k_cu_7c6f6e9a_289904cuda3std3__45__cpo3endE)
_ZN40_INTERNAL_e17739f3_4_k_cu_7c6f6e9a_289904cuda3std3__45__cpo3endE:
	.zero		1
	.type		_ZN40_INTERNAL_e17739f3_4_k_cu_7c6f6e9a_289904cuda3std3__419piecewise_constructE,@object
	.size		_ZN40_INTERNAL_e17739f3_4_k_cu_7c6f6e9a_289904cuda3std3__419piecewise_constructE,(_ZN40_INTERNAL_e17739f3_4_k_cu_7c6f6e9a_289904cuda3std3__45__cpo4cendE - _ZN40_INTERNAL_e17739f3_4_k_cu_7c6f6e9a_289904cuda3std3__419piecewise_constructE)
_ZN40_INTERNAL_e17739f3_4_k_cu_7c6f6e9a_289904cuda3std3__419piecewise_constructE:
	.zero		1
	.type		_ZN40_INTERNAL_e17739f3_4_k_cu_7c6f6e9a_289904cuda3std3__45__cpo4cendE,@object
	.size		_ZN40_INTERNAL_e17739f3_4_k_cu_7c6f6e9a_289904cuda3std3__45__cpo4cendE,(_ZN40_INTERNAL_e17739f3_4_k_cu_7c6f6e9a_289904cuda3std6ranges3__45__cpo4swapE - _ZN40_INTERNAL_e17739f3_4_k_cu_7c6f6e9a_289904cuda3std3__45__cpo4cendE)
_ZN40_INTERNAL_e17739f3_4_k_cu_7c6f6e9a_289904cuda3std3__45__cpo4cendE:
	.zero		1
	.type		_ZN40_INTERNAL_e17739f3_4_k_cu_7c6f6e9a_289904cuda3std6ranges3__45__cpo4swapE,@object
	.size		_ZN40_INTERNAL_e17739f3_4_k_cu_7c6f6e9a_289904cuda3std6ranges3__45__cpo4swapE,(.L_8 - _ZN40_INTERNAL_e17739f3_4_k_cu_7c6f6e9a_289904cuda3std6ranges3__45__cpo4swapE)
_ZN40_INTERNAL_e17739f3_4_k_cu_7c6f6e9a_289904cuda3std6ranges3__45__cpo4swapE:
	.zero		1
.L_8:


//--------------------- .nv.constant0._ZN7cutlass13device_kernelINS_4gemm6kernel13GemmUniversalIN4cute5tupleIJiiiiEEENS1_10collective13CollectiveMmaINS1_34MainloopSm90TmaGmmaWarpSpecializedILi7ENS5_IJNS4_1CILi1EEESB_SB_EEENS1_35KernelTmaWarpSpecializedCooperativeEEENS5_IJNSA_ILi256EEESF_NSA_ILi32EEEEEENS_10bfloat16_tENS5_IJlSB_lEEESI_SJ_NS4_8TiledMMAINS4_8MMA_AtomIJNS4_4SM904GMMA28MMA_64x256x16_F32BF16BF16_SSILNSN_5MajorE0ELSP_0ELNSN_7ScaleInE1ELSQ_1EEEEEENS4_6LayoutINS5_IJNSA_ILi2EEESB_SB_EEENS5_IJSB_NSA_ILi0EEESW_EEEEENS5_IJNS4_10UnderscoreESZ_SZ_EEEEENS4_13SM90_TMA_LOADENS4_14ComposedLayoutINS4_7SwizzleILi2ELi4ELi3EEENS4_18smem_ptr_flag_bitsILi16EEENST_INS5_IJNSA_ILi8EEESG_EEENS5_IJSG_SB_EEEEEEEvNS4_8identityES12_S1C_vS1D_EENS_8epilogue10collective6detail29Sm90TmaWarpSpecializedAdapterINS1G_15DefaultEpilogueISI_SJ_SJ_NS1F_6thread17LinearCombinationISI_Li1EffLNS1K_9ScaleType4KindE0ELNS_15FloatRoundStyleE2ESI_EENS1_15EpilogueDefaultEEEEEvvEEEEvNT_6ParamsE --------------------------
	.section	.nv.constant0._ZN7cutlass13device_kernelINS_4gemm6kernel13GemmUniversalIN4cute5tupleIJiiiiEEENS1_10collective13CollectiveMmaINS1_34MainloopSm90TmaGmmaWarpSpecializedILi7ENS5_IJNS4_1CILi1EEESB_SB_EEENS1_35KernelTmaWarpSpecializedCooperativeEEENS5_IJNSA_ILi256EEESF_NSA_ILi32EEEEEENS_10bfloat16_tENS5_IJlSB_lEEESI_SJ_NS4_8TiledMMAINS4_8MMA_AtomIJNS4_4SM904GMMA28MMA_64x256x16_F32BF16BF16_SSILNSN_5MajorE0ELSP_0ELNSN_7ScaleInE1ELSQ_1EEEEEENS4_6LayoutINS5_IJNSA_ILi2EEESB_SB_EEENS5_IJSB_NSA_ILi0EEESW_EEEEENS5_IJNS4_10UnderscoreESZ_SZ_EEEEENS4_13SM90_TMA_LOADENS4_14ComposedLayoutINS4_7SwizzleILi2ELi4ELi3EEENS4_18smem_ptr_flag_bitsILi16EEENST_INS5_IJNSA_ILi8EEESG_EEENS5_IJSG_SB_EEEEEEEvNS4_8identityES12_S1C_vS1D_EENS_8epilogue10collective6detail29Sm90TmaWarpSpecializedAdapterINS1G_15DefaultEpilogueISI_SJ_SJ_NS1F_6thread17LinearCombinationISI_Li1EffLNS1K_9ScaleType4KindE0ELNS_15FloatRoundStyleE2ESI_EENS1_15EpilogueDefaultEEEEEvvEEEEvNT_6ParamsE,"a",@progbits
	.sectionflags	@""
	.align	4
.nv.constant0._ZN7cutlass13device_kernelINS_4gemm6kernel13GemmUniversalIN4cute5tupleIJiiiiEEENS1_10collective13CollectiveMmaINS1_34MainloopSm90TmaGmmaWarpSpecializedILi7ENS5_IJNS4_1CILi1EEESB_SB_EEENS1_35KernelTmaWarpSpecializedCooperativeEEENS5_IJNSA_ILi256EEESF_NSA_ILi32EEEEEENS_10bfloat16_tENS5_IJlSB_lEEESI_SJ_NS4_8TiledMMAINS4_8MMA_AtomIJNS4_4SM904GMMA28MMA_64x256x16_F32BF16BF16_SSILNSN_5MajorE0ELSP_0ELNSN_7ScaleInE1ELSQ_1EEEEEENS4_6LayoutINS5_IJNSA_ILi2EEESB_SB_EEENS5_IJSB_NSA_ILi0EEESW_EEEEENS5_IJNS4_10UnderscoreESZ_SZ_EEEEENS4_13SM90_TMA_LOADENS4_14ComposedLayoutINS4_7SwizzleILi2ELi4ELi3EEENS4_18smem_ptr_flag_bitsILi16EEENST_INS5_IJNSA_ILi8EEESG_EEENS5_IJSG_SB_EEEEEEEvNS4_8identityES12_S1C_vS1D_EENS_8epilogue10collective6detail29Sm90TmaWarpSpecializedAdapterINS1G_15DefaultEpilogueISI_SJ_SJ_NS1F_6thread17LinearCombinationISI_Li1EffLNS1K_9ScaleType4KindE0ELNS_15FloatRoundStyleE2ESI_EENS1_15EpilogueDefaultEEEEEvvEEEEvNT_6ParamsE:
	.zero		1664


//--------------------- SYMBOLS --------------------------

	.type		.nv.reservedSmem.offset0,@object
	.size		.nv.reservedSmem.offset0,0x4
	.type		__assertfail,@function
